//
// Generated by NVIDIA NVVM Compiler
//
// Compiler Build ID: CL-36424714
// Cuda compilation tools, release 13.0, V13.0.88
// Based on NVVM 20.0.0
//

.version 9.0
.target sm_100
.address_size 64

	// .globl	_Z10start_compPfS_iiiifffS_
.func  (.param .b64 func_retval0) __internal_accurate_pow
(
	.param .b64 __internal_accurate_pow_param_0
)
;

.visible .entry _Z10start_compPfS_iiiifffS_(
	.param .u64 .ptr .align 1 _Z10start_compPfS_iiiifffS__param_0,
	.param .u64 .ptr .align 1 _Z10start_compPfS_iiiifffS__param_1,
	.param .u32 _Z10start_compPfS_iiiifffS__param_2,
	.param .u32 _Z10start_compPfS_iiiifffS__param_3,
	.param .u32 _Z10start_compPfS_iiiifffS__param_4,
	.param .u32 _Z10start_compPfS_iiiifffS__param_5,
	.param .f32 _Z10start_compPfS_iiiifffS__param_6,
	.param .f32 _Z10start_compPfS_iiiifffS__param_7,
	.param .f32 _Z10start_compPfS_iiiifffS__param_8,
	.param .u64 .ptr .align 1 _Z10start_compPfS_iiiifffS__param_9
)
{
	.reg .pred 	%p<166>;
	.reg .b32 	%r<335>;
	.reg .b32 	%f<630>;
	.reg .b64 	%rd<53>;
	.reg .b64 	%fd<184>;

	ld.param.u64 	%rd14, [_Z10start_compPfS_iiiifffS__param_0];
	ld.param.u64 	%rd12, [_Z10start_compPfS_iiiifffS__param_1];
	ld.param.u32 	%r111, [_Z10start_compPfS_iiiifffS__param_2];
	ld.param.u32 	%r112, [_Z10start_compPfS_iiiifffS__param_3];
	ld.param.u32 	%r113, [_Z10start_compPfS_iiiifffS__param_4];
	ld.param.u32 	%r114, [_Z10start_compPfS_iiiifffS__param_5];
	ld.param.u64 	%rd13, [_Z10start_compPfS_iiiifffS__param_9];
	cvta.to.global.u64 	%rd1, %rd12;
	cvta.to.global.u64 	%rd2, %rd14;
	mov.u32 	%r115, %ctaid.x;
	mov.u32 	%r116, %tid.x;
	shl.b32 	%r117, %r115, 7;
	add.s32 	%r118, %r117, %r116;
	mul.lo.s32 	%r119, %r118, 3;
	mul.lo.s32 	%r1, %r112, 3;
	div.s32 	%r2, %r119, %r1;
	rem.s32 	%r3, %r118, %r112;
	mul.lo.s32 	%r120, %r112, %r111;
	setp.ge.s32 	%p4, %r118, %r120;
	@%p4 bra 	$L__BB0_120;
	cvta.to.global.u64 	%rd15, %rd13;
	sub.s32 	%r4, %r2, %r113;
	setp.lt.s32 	%p5, %r4, -1;
	add.s32 	%r5, %r3, %r114;
	setp.gt.s32 	%p6, %r5, %r112;
	mad.lo.s32 	%r121, %r2, %r112, %r3;
	mul.lo.s32 	%r122, %r121, 3;
	mul.wide.s32 	%rd16, %r122, 4;
	add.s64 	%rd3, %rd15, %rd16;
	or.pred  	%p7, %p5, %p6;
	@%p7 bra 	$L__BB0_40;
	mov.f32 	%f599, 0f00000000;
	min.s32 	%r123, %r113, %r114;
	setp.lt.s32 	%p8, %r123, 1;
	@%p8 bra 	$L__BB0_16;
	add.s32 	%r124, %r3, 1;
	max.s32 	%r125, %r5, %r124;
	sub.s32 	%r126, %r125, %r3;
	and.b32  	%r6, %r126, 7;
	add.s32 	%r7, %r6, -1;
	and.b32  	%r8, %r126, 3;
	sub.s32 	%r9, %r3, %r125;
	and.b32  	%r10, %r126, -8;
	and.b32  	%r11, %r126, 1;
	mov.f32 	%f599, 0f00000000;
	mov.u32 	%r309, %r2;
$L__BB0_4:
	setp.gt.u32 	%p9, %r9, -8;
	mul.lo.s32 	%r13, %r309, %r112;
	mov.u32 	%r312, %r3;
	@%p9 bra 	$L__BB0_7;
	mov.b32 	%r311, 0;
	mov.u32 	%r312, %r3;
$L__BB0_6:
	.pragma "nounroll";
	add.s32 	%r128, %r312, %r13;
	mul.lo.s32 	%r129, %r128, 3;
	mul.wide.s32 	%rd17, %r129, 4;
	add.s64 	%rd18, %rd2, %rd17;
	ld.global.f32 	%f94, [%rd18];
	ld.global.f32 	%f95, [%rd18+4];
	add.f32 	%f96, %f94, %f95;
	ld.global.f32 	%f97, [%rd18+8];
	add.f32 	%f98, %f96, %f97;
	div.rn.f32 	%f99, %f98, 0f40400000;
	add.f32 	%f100, %f599, %f99;
	ld.global.f32 	%f101, [%rd18+12];
	ld.global.f32 	%f102, [%rd18+16];
	add.f32 	%f103, %f101, %f102;
	ld.global.f32 	%f104, [%rd18+20];
	add.f32 	%f105, %f103, %f104;
	div.rn.f32 	%f106, %f105, 0f40400000;
	add.f32 	%f107, %f100, %f106;
	ld.global.f32 	%f108, [%rd18+24];
	ld.global.f32 	%f109, [%rd18+28];
	add.f32 	%f110, %f108, %f109;
	ld.global.f32 	%f111, [%rd18+32];
	add.f32 	%f112, %f110, %f111;
	div.rn.f32 	%f113, %f112, 0f40400000;
	add.f32 	%f114, %f107, %f113;
	ld.global.f32 	%f115, [%rd18+36];
	ld.global.f32 	%f116, [%rd18+40];
	add.f32 	%f117, %f115, %f116;
	ld.global.f32 	%f118, [%rd18+44];
	add.f32 	%f119, %f117, %f118;
	div.rn.f32 	%f120, %f119, 0f40400000;
	add.f32 	%f121, %f114, %f120;
	ld.global.f32 	%f122, [%rd18+48];
	ld.global.f32 	%f123, [%rd18+52];
	add.f32 	%f124, %f122, %f123;
	ld.global.f32 	%f125, [%rd18+56];
	add.f32 	%f126, %f124, %f125;
	div.rn.f32 	%f127, %f126, 0f40400000;
	add.f32 	%f128, %f121, %f127;
	ld.global.f32 	%f129, [%rd18+60];
	ld.global.f32 	%f130, [%rd18+64];
	add.f32 	%f131, %f129, %f130;
	ld.global.f32 	%f132, [%rd18+68];
	add.f32 	%f133, %f131, %f132;
	div.rn.f32 	%f134, %f133, 0f40400000;
	add.f32 	%f135, %f128, %f134;
	ld.global.f32 	%f136, [%rd18+72];
	ld.global.f32 	%f137, [%rd18+76];
	add.f32 	%f138, %f136, %f137;
	ld.global.f32 	%f139, [%rd18+80];
	add.f32 	%f140, %f138, %f139;
	div.rn.f32 	%f141, %f140, 0f40400000;
	add.f32 	%f142, %f135, %f141;
	ld.global.f32 	%f143, [%rd18+84];
	ld.global.f32 	%f144, [%rd18+88];
	add.f32 	%f145, %f143, %f144;
	ld.global.f32 	%f146, [%rd18+92];
	add.f32 	%f147, %f145, %f146;
	div.rn.f32 	%f148, %f147, 0f40400000;
	add.f32 	%f599, %f142, %f148;
	add.s32 	%r312, %r312, 8;
	add.s32 	%r311, %r311, 8;
	setp.eq.s32 	%p10, %r311, %r10;
	@%p10 bra 	$L__BB0_7;
	bra.uni 	$L__BB0_6;
$L__BB0_7:
	setp.eq.s32 	%p11, %r6, 0;
	@%p11 bra 	$L__BB0_15;
	setp.lt.u32 	%p12, %r7, 3;
	@%p12 bra 	$L__BB0_10;
	add.s32 	%r130, %r312, %r13;
	mul.lo.s32 	%r131, %r130, 3;
	mul.wide.s32 	%rd19, %r131, 4;
	add.s64 	%rd20, %rd2, %rd19;
	ld.global.f32 	%f150, [%rd20];
	ld.global.f32 	%f151, [%rd20+4];
	add.f32 	%f152, %f150, %f151;
	ld.global.f32 	%f153, [%rd20+8];
	add.f32 	%f154, %f152, %f153;
	div.rn.f32 	%f155, %f154, 0f40400000;
	add.f32 	%f156, %f599, %f155;
	ld.global.f32 	%f157, [%rd20+12];
	ld.global.f32 	%f158, [%rd20+16];
	add.f32 	%f159, %f157, %f158;
	ld.global.f32 	%f160, [%rd20+20];
	add.f32 	%f161, %f159, %f160;
	div.rn.f32 	%f162, %f161, 0f40400000;
	add.f32 	%f163, %f156, %f162;
	ld.global.f32 	%f164, [%rd20+24];
	ld.global.f32 	%f165, [%rd20+28];
	add.f32 	%f166, %f164, %f165;
	ld.global.f32 	%f167, [%rd20+32];
	add.f32 	%f168, %f166, %f167;
	div.rn.f32 	%f169, %f168, 0f40400000;
	add.f32 	%f170, %f163, %f169;
	ld.global.f32 	%f171, [%rd20+36];
	ld.global.f32 	%f172, [%rd20+40];
	add.f32 	%f173, %f171, %f172;
	ld.global.f32 	%f174, [%rd20+44];
	add.f32 	%f175, %f173, %f174;
	div.rn.f32 	%f176, %f175, 0f40400000;
	add.f32 	%f599, %f170, %f176;
	add.s32 	%r312, %r312, 4;
$L__BB0_10:
	setp.eq.s32 	%p13, %r8, 0;
	@%p13 bra 	$L__BB0_15;
	setp.eq.s32 	%p14, %r8, 1;
	@%p14 bra 	$L__BB0_13;
	add.s32 	%r132, %r312, %r13;
	mul.lo.s32 	%r133, %r132, 3;
	mul.wide.s32 	%rd21, %r133, 4;
	add.s64 	%rd22, %rd2, %rd21;
	ld.global.f32 	%f178, [%rd22];
	ld.global.f32 	%f179, [%rd22+4];
	add.f32 	%f180, %f178, %f179;
	ld.global.f32 	%f181, [%rd22+8];
	add.f32 	%f182, %f180, %f181;
	div.rn.f32 	%f183, %f182, 0f40400000;
	add.f32 	%f184, %f599, %f183;
	ld.global.f32 	%f185, [%rd22+12];
	ld.global.f32 	%f186, [%rd22+16];
	add.f32 	%f187, %f185, %f186;
	ld.global.f32 	%f188, [%rd22+20];
	add.f32 	%f189, %f187, %f188;
	div.rn.f32 	%f190, %f189, 0f40400000;
	add.f32 	%f599, %f184, %f190;
	add.s32 	%r312, %r312, 2;
$L__BB0_13:
	setp.eq.s32 	%p15, %r11, 0;
	@%p15 bra 	$L__BB0_15;
	add.s32 	%r134, %r312, %r13;
	mul.lo.s32 	%r135, %r134, 3;
	mul.wide.s32 	%rd23, %r135, 4;
	add.s64 	%rd24, %rd2, %rd23;
	ld.global.f32 	%f191, [%rd24];
	ld.global.f32 	%f192, [%rd24+4];
	add.f32 	%f193, %f191, %f192;
	ld.global.f32 	%f194, [%rd24+8];
	add.f32 	%f195, %f193, %f194;
	div.rn.f32 	%f196, %f195, 0f40400000;
	add.f32 	%f599, %f599, %f196;
$L__BB0_15:
	add.s32 	%r309, %r309, -1;
	setp.gt.s32 	%p16, %r309, %r4;
	@%p16 bra 	$L__BB0_4;
$L__BB0_16:
	ld.param.f32 	%f582, [_Z10start_compPfS_iiiifffS__param_7];
	ld.param.f32 	%f579, [_Z10start_compPfS_iiiifffS__param_6];
	mul.lo.s32 	%r24, %r114, %r113;
	cvt.rn.f32.s32 	%f197, %r24;
	div.rn.f32 	%f198, %f599, %f197;
	sub.f32 	%f199, %f198, %f579;
	abs.f32 	%f200, %f199;
	setp.geu.f32 	%p17, %f200, %f582;
	mov.f32 	%f602, 0f00000000;
	@%p17 bra 	$L__BB0_40;
	setp.lt.s32 	%p18, %r113, 1;
	@%p18 bra 	$L__BB0_38;
	setp.lt.s32 	%p19, %r114, 1;
	mov.f64 	%fd55, 0d4000000000000000;
	{
	.reg .b32 %temp; 
	mov.b64 	{%temp, %r25}, %fd55;
	}
	and.b32  	%r26, %r25, 2146435072;
	setp.eq.s32 	%p20, %r26, 1062207488;
	setp.lt.s32 	%p21, %r25, 0;
	selp.b32 	%r27, 0, 2146435072, %p21;
	and.b32  	%r136, %r25, 2147483647;
	setp.ne.s32 	%p22, %r136, 1071644672;
	and.pred  	%p1, %p20, %p22;
	or.b32  	%r28, %r27, -2147483648;
	@%p19 bra 	$L__BB0_38;
	not.b32 	%r137, %r2;
	add.s32 	%r29, %r113, %r137;
	mov.f32 	%f602, 0f00000000;
	mov.u32 	%r315, %r2;
$L__BB0_20:
	mul.lo.s32 	%r31, %r315, %r1;
	add.s32 	%r138, %r29, %r315;
	mul.lo.s32 	%r32, %r138, %r114;
	mov.u32 	%r316, %r3;
$L__BB0_21:
	setp.lt.s32 	%p23, %r25, 0;
	setp.eq.s32 	%p24, %r26, 1062207488;
	mad.lo.s32 	%r139, %r316, 3, %r31;
	sub.s32 	%r140, %r316, %r3;
	add.s32 	%r141, %r140, %r32;
	mul.lo.s32 	%r142, %r141, 3;
	mul.wide.s32 	%rd25, %r139, 4;
	add.s64 	%rd4, %rd2, %rd25;
	ld.global.f32 	%f204, [%rd4];
	mul.wide.s32 	%rd26, %r142, 4;
	add.s64 	%rd5, %rd1, %rd26;
	ld.global.f32 	%f205, [%rd5];
	sub.f32 	%f17, %f204, %f205;
	cvt.f64.f32 	%fd1, %f17;
	{
	.reg .b32 %temp; 
	mov.b64 	{%temp, %r34}, %fd1;
	}
	abs.f64 	%fd2, %fd1;
	{ // callseq 0, 0
	.param .b64 param0;
	st.param.f64 	[param0], %fd2;
	.param .b64 retval0;
	call.uni (retval0), 
	__internal_accurate_pow, 
	(
	param0
	);
	ld.param.f64 	%fd56, [retval0];
	} // callseq 0
	setp.lt.s32 	%p26, %r34, 0;
	neg.f64 	%fd58, %fd56;
	selp.f64 	%fd59, %fd58, %fd56, %p24;
	selp.f64 	%fd60, %fd59, %fd56, %p26;
	setp.eq.f32 	%p27, %f17, 0f00000000;
	selp.b32 	%r143, %r34, 0, %p24;
	or.b32  	%r144, %r143, 2146435072;
	selp.b32 	%r145, %r144, %r143, %p23;
	mov.b32 	%r146, 0;
	mov.b64 	%fd61, {%r146, %r145};
	selp.f64 	%fd175, %fd61, %fd60, %p27;
	add.f64 	%fd62, %fd1, 0d4000000000000000;
	{
	.reg .b32 %temp; 
	mov.b64 	{%temp, %r147}, %fd62;
	}
	and.b32  	%r148, %r147, 2146435072;
	setp.ne.s32 	%p28, %r148, 2146435072;
	@%p28 bra 	$L__BB0_26;
	setp.nan.f32 	%p29, %f17, %f17;
	@%p29 bra 	$L__BB0_25;
	setp.neu.f64 	%p30, %fd2, 0d7FF0000000000000;
	@%p30 bra 	$L__BB0_26;
	setp.lt.s32 	%p31, %r34, 0;
	selp.b32 	%r149, %r28, %r27, %p1;
	selp.b32 	%r150, %r149, %r27, %p31;
	mov.b32 	%r151, 0;
	mov.b64 	%fd175, {%r151, %r150};
	bra.uni 	$L__BB0_26;
$L__BB0_25:
	mov.f64 	%fd63, 0d4000000000000000;
	add.rn.f64 	%fd175, %fd1, %fd63;
$L__BB0_26:
	setp.lt.s32 	%p32, %r25, 0;
	setp.eq.s32 	%p33, %r26, 1062207488;
	setp.eq.f32 	%p35, %f17, 0f3F800000;
	selp.f64 	%fd64, 0d3FF0000000000000, %fd175, %p35;
	cvt.f64.f32 	%fd65, %f602;
	add.f64 	%fd66, %fd64, %fd65;
	cvt.rn.f32.f64 	%f18, %fd66;
	ld.global.f32 	%f206, [%rd4+4];
	ld.global.f32 	%f207, [%rd5+4];
	sub.f32 	%f19, %f206, %f207;
	cvt.f64.f32 	%fd7, %f19;
	{
	.reg .b32 %temp; 
	mov.b64 	{%temp, %r35}, %fd7;
	}
	abs.f64 	%fd8, %fd7;
	{ // callseq 1, 0
	.param .b64 param0;
	st.param.f64 	[param0], %fd8;
	.param .b64 retval0;
	call.uni (retval0), 
	__internal_accurate_pow, 
	(
	param0
	);
	ld.param.f64 	%fd67, [retval0];
	} // callseq 1
	setp.lt.s32 	%p36, %r35, 0;
	neg.f64 	%fd69, %fd67;
	selp.f64 	%fd70, %fd69, %fd67, %p33;
	selp.f64 	%fd71, %fd70, %fd67, %p36;
	setp.eq.f32 	%p37, %f19, 0f00000000;
	selp.b32 	%r152, %r35, 0, %p33;
	or.b32  	%r153, %r152, 2146435072;
	selp.b32 	%r154, %r153, %r152, %p32;
	mov.b32 	%r155, 0;
	mov.b64 	%fd72, {%r155, %r154};
	selp.f64 	%fd176, %fd72, %fd71, %p37;
	add.f64 	%fd73, %fd7, 0d4000000000000000;
	{
	.reg .b32 %temp; 
	mov.b64 	{%temp, %r156}, %fd73;
	}
	and.b32  	%r157, %r156, 2146435072;
	setp.ne.s32 	%p38, %r157, 2146435072;
	@%p38 bra 	$L__BB0_31;
	setp.nan.f32 	%p39, %f19, %f19;
	@%p39 bra 	$L__BB0_30;
	setp.neu.f64 	%p40, %fd8, 0d7FF0000000000000;
	@%p40 bra 	$L__BB0_31;
	setp.lt.s32 	%p41, %r35, 0;
	selp.b32 	%r158, %r28, %r27, %p1;
	selp.b32 	%r159, %r158, %r27, %p41;
	mov.b32 	%r160, 0;
	mov.b64 	%fd176, {%r160, %r159};
	bra.uni 	$L__BB0_31;
$L__BB0_30:
	mov.f64 	%fd74, 0d4000000000000000;
	add.rn.f64 	%fd176, %fd7, %fd74;
$L__BB0_31:
	setp.lt.s32 	%p42, %r25, 0;
	setp.eq.s32 	%p43, %r26, 1062207488;
	setp.eq.f32 	%p45, %f19, 0f3F800000;
	selp.f64 	%fd75, 0d3FF0000000000000, %fd176, %p45;
	cvt.f64.f32 	%fd76, %f18;
	add.f64 	%fd77, %fd75, %fd76;
	cvt.rn.f32.f64 	%f20, %fd77;
	ld.global.f32 	%f208, [%rd4+8];
	ld.global.f32 	%f209, [%rd5+8];
	sub.f32 	%f21, %f208, %f209;
	cvt.f64.f32 	%fd13, %f21;
	{
	.reg .b32 %temp; 
	mov.b64 	{%temp, %r36}, %fd13;
	}
	abs.f64 	%fd14, %fd13;
	{ // callseq 2, 0
	.param .b64 param0;
	st.param.f64 	[param0], %fd14;
	.param .b64 retval0;
	call.uni (retval0), 
	__internal_accurate_pow, 
	(
	param0
	);
	ld.param.f64 	%fd78, [retval0];
	} // callseq 2
	setp.lt.s32 	%p46, %r36, 0;
	neg.f64 	%fd80, %fd78;
	selp.f64 	%fd81, %fd80, %fd78, %p43;
	selp.f64 	%fd82, %fd81, %fd78, %p46;
	setp.eq.f32 	%p47, %f21, 0f00000000;
	selp.b32 	%r161, %r36, 0, %p43;
	or.b32  	%r162, %r161, 2146435072;
	selp.b32 	%r163, %r162, %r161, %p42;
	mov.b32 	%r164, 0;
	mov.b64 	%fd83, {%r164, %r163};
	selp.f64 	%fd177, %fd83, %fd82, %p47;
	add.f64 	%fd84, %fd13, 0d4000000000000000;
	{
	.reg .b32 %temp; 
	mov.b64 	{%temp, %r165}, %fd84;
	}
	and.b32  	%r166, %r165, 2146435072;
	setp.ne.s32 	%p48, %r166, 2146435072;
	@%p48 bra 	$L__BB0_36;
	setp.nan.f32 	%p49, %f21, %f21;
	@%p49 bra 	$L__BB0_35;
	setp.neu.f64 	%p50, %fd14, 0d7FF0000000000000;
	@%p50 bra 	$L__BB0_36;
	setp.lt.s32 	%p51, %r36, 0;
	selp.b32 	%r167, %r28, %r27, %p1;
	selp.b32 	%r168, %r167, %r27, %p51;
	mov.b32 	%r169, 0;
	mov.b64 	%fd177, {%r169, %r168};
	bra.uni 	$L__BB0_36;
$L__BB0_35:
	mov.f64 	%fd85, 0d4000000000000000;
	add.rn.f64 	%fd177, %fd13, %fd85;
$L__BB0_36:
	setp.eq.f32 	%p52, %f21, 0f3F800000;
	selp.f64 	%fd86, 0d3FF0000000000000, %fd177, %p52;
	cvt.f64.f32 	%fd87, %f20;
	add.f64 	%fd88, %fd86, %fd87;
	cvt.rn.f32.f64 	%f602, %fd88;
	add.s32 	%r316, %r316, 1;
	setp.lt.s32 	%p53, %r316, %r5;
	@%p53 bra 	$L__BB0_21;
	add.s32 	%r315, %r315, -1;
	setp.gt.s32 	%p54, %r315, %r4;
	@%p54 bra 	$L__BB0_20;
$L__BB0_38:
	ld.param.f32 	%f585, [_Z10start_compPfS_iiiifffS__param_8];
	mul.lo.s32 	%r170, %r24, 3;
	cvt.rn.f32.s32 	%f210, %r170;
	div.rn.f32 	%f211, %f602, %f210;
	sqrt.rn.f32 	%f24, %f211;
	setp.geu.f32 	%p55, %f24, %f585;
	@%p55 bra 	$L__BB0_40;
	st.global.f32 	[%rd3], %f24;
$L__BB0_40:
	cvt.rn.f32.u32 	%f25, %r3;
	add.s32 	%r171, %r114, -1;
	cvt.rn.f32.s32 	%f26, %r171;
	cvt.f64.f32 	%fd89, %f26;
	div.rn.f64 	%fd90, %fd89, 0d3FF6A09E667F3BCD;
	cvt.rn.f32.f64 	%f212, %fd90;
	add.f32 	%f213, %f212, %f25;
	not.b32 	%r172, %r2;
	add.s32 	%r173, %r111, %r172;
	cvt.rn.f32.s32 	%f27, %r173;
	add.s32 	%r39, %r113, -1;
	cvt.rn.f32.s32 	%f28, %r39;
	add.f32 	%f214, %f28, %f26;
	cvt.f64.f32 	%fd91, %f214;
	div.rn.f64 	%fd92, %fd91, 0d3FF6A09E667F3BCD;
	cvt.rn.f32.f64 	%f29, %fd92;
	add.f32 	%f215, %f29, %f27;
	mov.f32 	%f216, 0f00000000;
	sub.f32 	%f217, %f216, %f28;
	cvt.f64.f32 	%fd93, %f217;
	div.rn.f64 	%fd94, %fd93, 0d3FF6A09E667F3BCD;
	cvt.rn.f32.f64 	%f218, %fd94;
	add.f32 	%f219, %f218, %f25;
	cvt.rmi.f32.f32 	%f220, %f219;
	cvt.rzi.s32.f32 	%r40, %f220;
	cvt.rpi.f32.f32 	%f221, %f213;
	cvt.rzi.s32.f32 	%r174, %f221;
	cvt.rpi.f32.f32 	%f222, %f215;
	cvt.rzi.s32.f32 	%r175, %f222;
	setp.lt.s32 	%p56, %r40, 0;
	setp.ge.s32 	%p57, %r174, %r112;
	setp.ge.s32 	%p58, %r175, %r111;
	or.pred  	%p59, %p57, %p58;
	or.pred  	%p60, %p59, %p56;
	setp.lt.s32 	%p61, %r2, 0;
	or.pred  	%p62, %p60, %p61;
	@%p62 bra 	$L__BB0_80;
	not.b32 	%r176, %r175;
	add.s32 	%r43, %r111, %r176;
	setp.lt.s32 	%p63, %r2, %r43;
	mov.f32 	%f612, 0f00000000;
	@%p63 bra 	$L__BB0_56;
	sub.s32 	%r44, %r174, %r40;
	add.s32 	%r177, %r44, 1;
	and.b32  	%r45, %r177, 7;
	add.s32 	%r46, %r45, -1;
	and.b32  	%r47, %r177, 3;
	and.b32  	%r48, %r177, -8;
	and.b32  	%r49, %r177, 1;
	mov.f32 	%f612, 0f00000000;
	mov.u32 	%r317, %r2;
$L__BB0_43:
	mov.u32 	%r50, %r317;
	setp.lt.s32 	%p64, %r174, %r40;
	@%p64 bra 	$L__BB0_55;
	setp.lt.u32 	%p65, %r44, 7;
	mul.lo.s32 	%r51, %r50, %r112;
	mov.u32 	%r320, %r40;
	@%p65 bra 	$L__BB0_47;
	mov.b32 	%r319, 0;
	mov.u32 	%r320, %r40;
$L__BB0_46:
	.pragma "nounroll";
	add.s32 	%r179, %r320, %r51;
	mul.lo.s32 	%r180, %r179, 3;
	mul.wide.s32 	%rd27, %r180, 4;
	add.s64 	%rd28, %rd2, %rd27;
	ld.global.f32 	%f226, [%rd28];
	ld.global.f32 	%f227, [%rd28+4];
	add.f32 	%f228, %f226, %f227;
	ld.global.f32 	%f229, [%rd28+8];
	add.f32 	%f230, %f228, %f229;
	div.rn.f32 	%f231, %f230, 0f40400000;
	add.f32 	%f232, %f612, %f231;
	ld.global.f32 	%f233, [%rd28+12];
	ld.global.f32 	%f234, [%rd28+16];
	add.f32 	%f235, %f233, %f234;
	ld.global.f32 	%f236, [%rd28+20];
	add.f32 	%f237, %f235, %f236;
	div.rn.f32 	%f238, %f237, 0f40400000;
	add.f32 	%f239, %f232, %f238;
	ld.global.f32 	%f240, [%rd28+24];
	ld.global.f32 	%f241, [%rd28+28];
	add.f32 	%f242, %f240, %f241;
	ld.global.f32 	%f243, [%rd28+32];
	add.f32 	%f244, %f242, %f243;
	div.rn.f32 	%f245, %f244, 0f40400000;
	add.f32 	%f246, %f239, %f245;
	ld.global.f32 	%f247, [%rd28+36];
	ld.global.f32 	%f248, [%rd28+40];
	add.f32 	%f249, %f247, %f248;
	ld.global.f32 	%f250, [%rd28+44];
	add.f32 	%f251, %f249, %f250;
	div.rn.f32 	%f252, %f251, 0f40400000;
	add.f32 	%f253, %f246, %f252;
	ld.global.f32 	%f254, [%rd28+48];
	ld.global.f32 	%f255, [%rd28+52];
	add.f32 	%f256, %f254, %f255;
	ld.global.f32 	%f257, [%rd28+56];
	add.f32 	%f258, %f256, %f257;
	div.rn.f32 	%f259, %f258, 0f40400000;
	add.f32 	%f260, %f253, %f259;
	ld.global.f32 	%f261, [%rd28+60];
	ld.global.f32 	%f262, [%rd28+64];
	add.f32 	%f263, %f261, %f262;
	ld.global.f32 	%f264, [%rd28+68];
	add.f32 	%f265, %f263, %f264;
	div.rn.f32 	%f266, %f265, 0f40400000;
	add.f32 	%f267, %f260, %f266;
	ld.global.f32 	%f268, [%rd28+72];
	ld.global.f32 	%f269, [%rd28+76];
	add.f32 	%f270, %f268, %f269;
	ld.global.f32 	%f271, [%rd28+80];
	add.f32 	%f272, %f270, %f271;
	div.rn.f32 	%f273, %f272, 0f40400000;
	add.f32 	%f274, %f267, %f273;
	ld.global.f32 	%f275, [%rd28+84];
	ld.global.f32 	%f276, [%rd28+88];
	add.f32 	%f277, %f275, %f276;
	ld.global.f32 	%f278, [%rd28+92];
	add.f32 	%f279, %f277, %f278;
	div.rn.f32 	%f280, %f279, 0f40400000;
	add.f32 	%f612, %f274, %f280;
	add.s32 	%r320, %r320, 8;
	add.s32 	%r319, %r319, 8;
	setp.ne.s32 	%p66, %r319, %r48;
	@%p66 bra 	$L__BB0_46;
$L__BB0_47:
	setp.eq.s32 	%p67, %r45, 0;
	@%p67 bra 	$L__BB0_55;
	setp.lt.u32 	%p68, %r46, 3;
	@%p68 bra 	$L__BB0_50;
	add.s32 	%r181, %r320, %r51;
	mul.lo.s32 	%r182, %r181, 3;
	mul.wide.s32 	%rd29, %r182, 4;
	add.s64 	%rd30, %rd2, %rd29;
	ld.global.f32 	%f282, [%rd30];
	ld.global.f32 	%f283, [%rd30+4];
	add.f32 	%f284, %f282, %f283;
	ld.global.f32 	%f285, [%rd30+8];
	add.f32 	%f286, %f284, %f285;
	div.rn.f32 	%f287, %f286, 0f40400000;
	add.f32 	%f288, %f612, %f287;
	ld.global.f32 	%f289, [%rd30+12];
	ld.global.f32 	%f290, [%rd30+16];
	add.f32 	%f291, %f289, %f290;
	ld.global.f32 	%f292, [%rd30+20];
	add.f32 	%f293, %f291, %f292;
	div.rn.f32 	%f294, %f293, 0f40400000;
	add.f32 	%f295, %f288, %f294;
	ld.global.f32 	%f296, [%rd30+24];
	ld.global.f32 	%f297, [%rd30+28];
	add.f32 	%f298, %f296, %f297;
	ld.global.f32 	%f299, [%rd30+32];
	add.f32 	%f300, %f298, %f299;
	div.rn.f32 	%f301, %f300, 0f40400000;
	add.f32 	%f302, %f295, %f301;
	ld.global.f32 	%f303, [%rd30+36];
	ld.global.f32 	%f304, [%rd30+40];
	add.f32 	%f305, %f303, %f304;
	ld.global.f32 	%f306, [%rd30+44];
	add.f32 	%f307, %f305, %f306;
	div.rn.f32 	%f308, %f307, 0f40400000;
	add.f32 	%f612, %f302, %f308;
	add.s32 	%r320, %r320, 4;
$L__BB0_50:
	setp.eq.s32 	%p69, %r47, 0;
	@%p69 bra 	$L__BB0_55;
	setp.eq.s32 	%p70, %r47, 1;
	@%p70 bra 	$L__BB0_53;
	add.s32 	%r183, %r320, %r51;
	mul.lo.s32 	%r184, %r183, 3;
	mul.wide.s32 	%rd31, %r184, 4;
	add.s64 	%rd32, %rd2, %rd31;
	ld.global.f32 	%f310, [%rd32];
	ld.global.f32 	%f311, [%rd32+4];
	add.f32 	%f312, %f310, %f311;
	ld.global.f32 	%f313, [%rd32+8];
	add.f32 	%f314, %f312, %f313;
	div.rn.f32 	%f315, %f314, 0f40400000;
	add.f32 	%f316, %f612, %f315;
	ld.global.f32 	%f317, [%rd32+12];
	ld.global.f32 	%f318, [%rd32+16];
	add.f32 	%f319, %f317, %f318;
	ld.global.f32 	%f320, [%rd32+20];
	add.f32 	%f321, %f319, %f320;
	div.rn.f32 	%f322, %f321, 0f40400000;
	add.f32 	%f612, %f316, %f322;
	add.s32 	%r320, %r320, 2;
$L__BB0_53:
	setp.eq.s32 	%p71, %r49, 0;
	@%p71 bra 	$L__BB0_55;
	add.s32 	%r185, %r320, %r51;
	mul.lo.s32 	%r186, %r185, 3;
	mul.wide.s32 	%rd33, %r186, 4;
	add.s64 	%rd34, %rd2, %rd33;
	ld.global.f32 	%f323, [%rd34];
	ld.global.f32 	%f324, [%rd34+4];
	add.f32 	%f325, %f323, %f324;
	ld.global.f32 	%f326, [%rd34+8];
	add.f32 	%f327, %f325, %f326;
	div.rn.f32 	%f328, %f327, 0f40400000;
	add.f32 	%f612, %f612, %f328;
$L__BB0_55:
	add.s32 	%r317, %r50, -1;
	setp.gt.s32 	%p72, %r50, %r43;
	@%p72 bra 	$L__BB0_43;
$L__BB0_56:
	ld.param.f32 	%f583, [_Z10start_compPfS_iiiifffS__param_7];
	ld.param.f32 	%f580, [_Z10start_compPfS_iiiifffS__param_6];
	sub.s32 	%r187, %r2, %r43;
	sub.s32 	%r188, %r174, %r40;
	mad.lo.s32 	%r189, %r188, %r187, %r188;
	add.s32 	%r190, %r187, %r189;
	add.s32 	%r191, %r190, 1;
	abs.s32 	%r192, %r191;
	cvt.rn.f32.u32 	%f329, %r192;
	div.rn.f32 	%f330, %f612, %f329;
	sub.f32 	%f331, %f330, %f580;
	abs.f32 	%f332, %f331;
	setp.geu.f32 	%p73, %f332, %f583;
	mov.f32 	%f615, 0f00000000;
	@%p73 bra 	$L__BB0_80;
	setp.lt.s32 	%p74, %r113, 1;
	@%p74 bra 	$L__BB0_78;
	setp.lt.s32 	%p75, %r114, 1;
	mov.f64 	%fd95, 0d4000000000000000;
	{
	.reg .b32 %temp; 
	mov.b64 	{%temp, %r62}, %fd95;
	}
	and.b32  	%r63, %r62, 2146435072;
	setp.eq.s32 	%p76, %r63, 1062207488;
	setp.lt.s32 	%p77, %r62, 0;
	selp.b32 	%r64, 0, 2146435072, %p77;
	and.b32  	%r193, %r62, 2147483647;
	setp.ne.s32 	%p78, %r193, 1071644672;
	and.pred  	%p2, %p76, %p78;
	@%p75 bra 	$L__BB0_78;
	mov.f32 	%f615, 0f00000000;
	cvt.rn.f32.s32 	%f343, %r2;
	sub.s32 	%r206, %r39, %r2;
	mov.u32 	%r323, %r2;
$L__BB0_60:
	sub.s32 	%r195, %r2, %r323;
	cvt.rn.f32.s32 	%f337, %r195;
	add.s32 	%r207, %r206, %r323;
	mov.u32 	%r324, %r3;
$L__BB0_61:
	ld.param.u64 	%rd51, [_Z10start_compPfS_iiiifffS__param_1];
	setp.lt.s32 	%p79, %r62, 0;
	setp.eq.s32 	%p80, %r63, 1062207488;
	sub.s32 	%r194, %r324, %r3;
	cvt.rn.f32.u32 	%f336, %r194;
	sub.f32 	%f338, %f336, %f337;
	cvt.f64.f32 	%fd96, %f338;
	div.rn.f64 	%fd97, %fd96, 0d3FF6A09E667F3BCD;
	cvt.rn.f32.f64 	%f339, %fd97;
	add.f32 	%f340, %f25, %f339;
	add.f32 	%f341, %f337, %f336;
	cvt.f64.f32 	%fd98, %f341;
	div.rn.f64 	%fd99, %fd98, 0d3FF6A09E667F3BCD;
	cvt.rn.f32.f64 	%f342, %fd99;
	sub.f32 	%f344, %f343, %f342;
	cvt.rmi.f32.f32 	%f345, %f340;
	cvt.rzi.s32.f32 	%r196, %f345;
	cvt.rpi.f32.f32 	%f346, %f344;
	cvt.rzi.s32.f32 	%r197, %f346;
	mul.lo.s32 	%r198, %r1, %r197;
	mul.lo.s32 	%r199, %r196, 3;
	add.s32 	%r200, %r198, %r199;
	add.s32 	%r201, %r196, 1;
	cvt.rn.f32.s32 	%f347, %r201;
	sub.f32 	%f46, %f347, %f340;
	sub.s32 	%r202, 1, %r197;
	cvt.rn.f32.s32 	%f348, %r202;
	add.f32 	%f349, %f344, %f348;
	abs.f32 	%f47, %f349;
	cvt.rn.f32.s32 	%f350, %r196;
	sub.f32 	%f48, %f340, %f350;
	add.s32 	%r203, %r197, -1;
	cvt.rn.f32.s32 	%f351, %r203;
	sub.f32 	%f352, %f351, %f344;
	abs.f32 	%f49, %f352;
	sub.s32 	%r204, %r198, %r1;
	add.s32 	%r205, %r204, %r199;
	cvt.rn.f32.s32 	%f353, %r197;
	sub.f32 	%f354, %f344, %f353;
	abs.f32 	%f50, %f354;
	mad.lo.s32 	%r208, %r207, %r114, %r194;
	mul.lo.s32 	%r209, %r208, 3;
	mul.wide.s32 	%rd35, %r200, 4;
	add.s64 	%rd6, %rd2, %rd35;
	ld.global.f32 	%f355, [%rd6];
	mul.f32 	%f356, %f46, %f355;
	ld.global.f32 	%f357, [%rd6+12];
	mul.f32 	%f358, %f48, %f357;
	mul.f32 	%f359, %f49, %f358;
	fma.rn.f32 	%f360, %f47, %f356, %f359;
	mul.wide.s32 	%rd36, %r205, 4;
	add.s64 	%rd7, %rd2, %rd36;
	ld.global.f32 	%f361, [%rd7];
	mul.f32 	%f362, %f46, %f361;
	fma.rn.f32 	%f363, %f50, %f362, %f360;
	ld.global.f32 	%f364, [%rd7+12];
	mul.f32 	%f365, %f48, %f364;
	fma.rn.f32 	%f366, %f50, %f365, %f363;
	cvta.to.global.u64 	%rd37, %rd51;
	mul.wide.s32 	%rd38, %r209, 4;
	add.s64 	%rd8, %rd37, %rd38;
	ld.global.f32 	%f367, [%rd8];
	sub.f32 	%f51, %f366, %f367;
	cvt.f64.f32 	%fd19, %f51;
	{
	.reg .b32 %temp; 
	mov.b64 	{%temp, %r67}, %fd19;
	}
	abs.f64 	%fd20, %fd19;
	{ // callseq 3, 0
	.param .b64 param0;
	st.param.f64 	[param0], %fd20;
	.param .b64 retval0;
	call.uni (retval0), 
	__internal_accurate_pow, 
	(
	param0
	);
	ld.param.f64 	%fd100, [retval0];
	} // callseq 3
	setp.lt.s32 	%p82, %r67, 0;
	neg.f64 	%fd102, %fd100;
	selp.f64 	%fd103, %fd102, %fd100, %p80;
	selp.f64 	%fd104, %fd103, %fd100, %p82;
	setp.eq.f32 	%p83, %f51, 0f00000000;
	selp.b32 	%r210, %r67, 0, %p80;
	or.b32  	%r211, %r210, 2146435072;
	selp.b32 	%r212, %r211, %r210, %p79;
	mov.b32 	%r213, 0;
	mov.b64 	%fd105, {%r213, %r212};
	selp.f64 	%fd178, %fd105, %fd104, %p83;
	add.f64 	%fd106, %fd19, 0d4000000000000000;
	{
	.reg .b32 %temp; 
	mov.b64 	{%temp, %r214}, %fd106;
	}
	and.b32  	%r215, %r214, 2146435072;
	setp.ne.s32 	%p84, %r215, 2146435072;
	@%p84 bra 	$L__BB0_66;
	setp.nan.f32 	%p85, %f51, %f51;
	@%p85 bra 	$L__BB0_65;
	setp.neu.f64 	%p86, %fd20, 0d7FF0000000000000;
	@%p86 bra 	$L__BB0_66;
	or.b32  	%r216, %r64, -2147483648;
	selp.b32 	%r217, %r216, %r64, %p2;
	selp.b32 	%r218, %r217, %r64, %p82;
	mov.b32 	%r219, 0;
	mov.b64 	%fd178, {%r219, %r218};
	bra.uni 	$L__BB0_66;
$L__BB0_65:
	mov.f64 	%fd107, 0d4000000000000000;
	add.rn.f64 	%fd178, %fd19, %fd107;
$L__BB0_66:
	setp.eq.f32 	%p91, %f51, 0f3F800000;
	selp.f64 	%fd108, 0d3FF0000000000000, %fd178, %p91;
	cvt.f64.f32 	%fd109, %f615;
	add.f64 	%fd110, %fd108, %fd109;
	cvt.rn.f32.f64 	%f52, %fd110;
	ld.global.f32 	%f368, [%rd6+4];
	mul.f32 	%f369, %f46, %f368;
	ld.global.f32 	%f370, [%rd6+16];
	mul.f32 	%f371, %f48, %f370;
	mul.f32 	%f372, %f49, %f371;
	fma.rn.f32 	%f373, %f47, %f369, %f372;
	ld.global.f32 	%f374, [%rd7+4];
	mul.f32 	%f375, %f46, %f374;
	fma.rn.f32 	%f376, %f50, %f375, %f373;
	ld.global.f32 	%f377, [%rd7+16];
	mul.f32 	%f378, %f48, %f377;
	fma.rn.f32 	%f379, %f50, %f378, %f376;
	ld.global.f32 	%f380, [%rd8+4];
	sub.f32 	%f53, %f379, %f380;
	cvt.f64.f32 	%fd25, %f53;
	{
	.reg .b32 %temp; 
	mov.b64 	{%temp, %r68}, %fd25;
	}
	abs.f64 	%fd26, %fd25;
	{ // callseq 4, 0
	.param .b64 param0;
	st.param.f64 	[param0], %fd26;
	.param .b64 retval0;
	call.uni (retval0), 
	__internal_accurate_pow, 
	(
	param0
	);
	ld.param.f64 	%fd111, [retval0];
	} // callseq 4
	setp.lt.s32 	%p92, %r68, 0;
	neg.f64 	%fd113, %fd111;
	selp.f64 	%fd114, %fd113, %fd111, %p80;
	selp.f64 	%fd115, %fd114, %fd111, %p92;
	setp.eq.f32 	%p93, %f53, 0f00000000;
	selp.b32 	%r220, %r68, 0, %p80;
	or.b32  	%r221, %r220, 2146435072;
	selp.b32 	%r222, %r221, %r220, %p79;
	mov.b32 	%r223, 0;
	mov.b64 	%fd116, {%r223, %r222};
	selp.f64 	%fd179, %fd116, %fd115, %p93;
	add.f64 	%fd117, %fd25, 0d4000000000000000;
	{
	.reg .b32 %temp; 
	mov.b64 	{%temp, %r224}, %fd117;
	}
	and.b32  	%r225, %r224, 2146435072;
	setp.ne.s32 	%p94, %r225, 2146435072;
	@%p94 bra 	$L__BB0_71;
	setp.nan.f32 	%p95, %f53, %f53;
	@%p95 bra 	$L__BB0_70;
	setp.neu.f64 	%p96, %fd26, 0d7FF0000000000000;
	@%p96 bra 	$L__BB0_71;
	or.b32  	%r226, %r64, -2147483648;
	selp.b32 	%r227, %r226, %r64, %p2;
	selp.b32 	%r228, %r227, %r64, %p92;
	mov.b32 	%r229, 0;
	mov.b64 	%fd179, {%r229, %r228};
	bra.uni 	$L__BB0_71;
$L__BB0_70:
	mov.f64 	%fd118, 0d4000000000000000;
	add.rn.f64 	%fd179, %fd25, %fd118;
$L__BB0_71:
	setp.eq.f32 	%p101, %f53, 0f3F800000;
	selp.f64 	%fd119, 0d3FF0000000000000, %fd179, %p101;
	cvt.f64.f32 	%fd120, %f52;
	add.f64 	%fd121, %fd119, %fd120;
	cvt.rn.f32.f64 	%f54, %fd121;
	ld.global.f32 	%f381, [%rd6+8];
	mul.f32 	%f382, %f46, %f381;
	ld.global.f32 	%f383, [%rd6+20];
	mul.f32 	%f384, %f48, %f383;
	mul.f32 	%f385, %f49, %f384;
	fma.rn.f32 	%f386, %f47, %f382, %f385;
	ld.global.f32 	%f387, [%rd7+8];
	mul.f32 	%f388, %f46, %f387;
	fma.rn.f32 	%f389, %f50, %f388, %f386;
	ld.global.f32 	%f390, [%rd7+20];
	mul.f32 	%f391, %f48, %f390;
	fma.rn.f32 	%f392, %f50, %f391, %f389;
	ld.global.f32 	%f393, [%rd8+8];
	sub.f32 	%f55, %f392, %f393;
	cvt.f64.f32 	%fd31, %f55;
	{
	.reg .b32 %temp; 
	mov.b64 	{%temp, %r69}, %fd31;
	}
	abs.f64 	%fd32, %fd31;
	{ // callseq 5, 0
	.param .b64 param0;
	st.param.f64 	[param0], %fd32;
	.param .b64 retval0;
	call.uni (retval0), 
	__internal_accurate_pow, 
	(
	param0
	);
	ld.param.f64 	%fd122, [retval0];
	} // callseq 5
	setp.lt.s32 	%p102, %r69, 0;
	neg.f64 	%fd124, %fd122;
	selp.f64 	%fd125, %fd124, %fd122, %p80;
	selp.f64 	%fd126, %fd125, %fd122, %p102;
	setp.eq.f32 	%p103, %f55, 0f00000000;
	selp.b32 	%r230, %r69, 0, %p80;
	or.b32  	%r231, %r230, 2146435072;
	selp.b32 	%r232, %r231, %r230, %p79;
	mov.b32 	%r233, 0;
	mov.b64 	%fd127, {%r233, %r232};
	selp.f64 	%fd180, %fd127, %fd126, %p103;
	add.f64 	%fd128, %fd31, 0d4000000000000000;
	{
	.reg .b32 %temp; 
	mov.b64 	{%temp, %r234}, %fd128;
	}
	and.b32  	%r235, %r234, 2146435072;
	setp.ne.s32 	%p104, %r235, 2146435072;
	@%p104 bra 	$L__BB0_76;
	setp.nan.f32 	%p105, %f55, %f55;
	@%p105 bra 	$L__BB0_75;
	setp.neu.f64 	%p106, %fd32, 0d7FF0000000000000;
	@%p106 bra 	$L__BB0_76;
	setp.lt.s32 	%p107, %r69, 0;
	or.b32  	%r236, %r64, -2147483648;
	selp.b32 	%r237, %r236, %r64, %p2;
	selp.b32 	%r238, %r237, %r64, %p107;
	mov.b32 	%r239, 0;
	mov.b64 	%fd180, {%r239, %r238};
	bra.uni 	$L__BB0_76;
$L__BB0_75:
	mov.f64 	%fd129, 0d4000000000000000;
	add.rn.f64 	%fd180, %fd31, %fd129;
$L__BB0_76:
	setp.eq.f32 	%p108, %f55, 0f3F800000;
	selp.f64 	%fd130, 0d3FF0000000000000, %fd180, %p108;
	cvt.f64.f32 	%fd131, %f54;
	add.f64 	%fd132, %fd130, %fd131;
	cvt.rn.f32.f64 	%f615, %fd132;
	add.s32 	%r324, %r324, 1;
	setp.lt.s32 	%p109, %r324, %r5;
	@%p109 bra 	$L__BB0_61;
	add.s32 	%r323, %r323, -1;
	setp.gt.s32 	%p110, %r323, %r4;
	@%p110 bra 	$L__BB0_60;
$L__BB0_78:
	ld.param.f32 	%f586, [_Z10start_compPfS_iiiifffS__param_8];
	mul.lo.s32 	%r240, %r113, %r114;
	mul.lo.s32 	%r241, %r240, 3;
	cvt.rn.f32.s32 	%f394, %r241;
	div.rn.f32 	%f395, %f615, %f394;
	sqrt.rn.f32 	%f58, %f395;
	setp.geu.f32 	%p111, %f58, %f586;
	@%p111 bra 	$L__BB0_80;
	st.global.f32 	[%rd3+4], %f58;
$L__BB0_80:
	mov.f32 	%f396, 0f00000000;
	sub.f32 	%f397, %f396, %f26;
	cvt.f64.f32 	%fd133, %f397;
	div.rn.f64 	%fd134, %fd133, 0d3FF6A09E667F3BCD;
	cvt.rn.f32.f64 	%f398, %fd134;
	add.f32 	%f399, %f398, %f27;
	add.f32 	%f400, %f29, %f25;
	cvt.f64.f32 	%fd135, %f28;
	div.rn.f64 	%fd136, %fd135, 0d3FF6A09E667F3BCD;
	cvt.rn.f32.f64 	%f401, %fd136;
	add.f32 	%f402, %f401, %f27;
	cvt.rpi.f32.f32 	%f403, %f402;
	cvt.rzi.s32.f32 	%r242, %f403;
	cvt.rpi.f32.f32 	%f404, %f400;
	cvt.rzi.s32.f32 	%r243, %f404;
	cvt.rmi.f32.f32 	%f405, %f399;
	cvt.rzi.s32.f32 	%r74, %f405;
	setp.lt.s32 	%p112, %r74, 0;
	setp.ge.s32 	%p113, %r243, %r112;
	setp.ge.s32 	%p114, %r242, %r111;
	or.pred  	%p115, %p113, %p114;
	or.pred  	%p116, %p115, %p112;
	@%p116 bra 	$L__BB0_120;
	not.b32 	%r244, %r74;
	add.s32 	%r325, %r111, %r244;
	not.b32 	%r245, %r242;
	add.s32 	%r76, %r111, %r245;
	setp.lt.s32 	%p117, %r325, %r76;
	mov.f32 	%f625, 0f00000000;
	@%p117 bra 	$L__BB0_96;
	sub.s32 	%r77, %r243, %r3;
	add.s32 	%r246, %r77, 1;
	and.b32  	%r78, %r246, 7;
	add.s32 	%r79, %r78, -1;
	and.b32  	%r80, %r246, 3;
	and.b32  	%r81, %r246, -8;
	and.b32  	%r82, %r246, 1;
	mov.f32 	%f625, 0f00000000;
$L__BB0_83:
	mov.u32 	%r83, %r325;
	setp.lt.s32 	%p118, %r243, %r3;
	@%p118 bra 	$L__BB0_95;
	setp.lt.u32 	%p119, %r77, 7;
	mul.lo.s32 	%r84, %r83, %r112;
	mov.u32 	%r328, %r3;
	@%p119 bra 	$L__BB0_87;
	mov.b32 	%r327, 0;
	mov.u32 	%r328, %r3;
$L__BB0_86:
	.pragma "nounroll";
	add.s32 	%r248, %r328, %r84;
	mul.lo.s32 	%r249, %r248, 3;
	mul.wide.s32 	%rd39, %r249, 4;
	add.s64 	%rd40, %rd2, %rd39;
	ld.global.f32 	%f409, [%rd40];
	ld.global.f32 	%f410, [%rd40+4];
	add.f32 	%f411, %f409, %f410;
	ld.global.f32 	%f412, [%rd40+8];
	add.f32 	%f413, %f411, %f412;
	div.rn.f32 	%f414, %f413, 0f40400000;
	add.f32 	%f415, %f625, %f414;
	ld.global.f32 	%f416, [%rd40+12];
	ld.global.f32 	%f417, [%rd40+16];
	add.f32 	%f418, %f416, %f417;
	ld.global.f32 	%f419, [%rd40+20];
	add.f32 	%f420, %f418, %f419;
	div.rn.f32 	%f421, %f420, 0f40400000;
	add.f32 	%f422, %f415, %f421;
	ld.global.f32 	%f423, [%rd40+24];
	ld.global.f32 	%f424, [%rd40+28];
	add.f32 	%f425, %f423, %f424;
	ld.global.f32 	%f426, [%rd40+32];
	add.f32 	%f427, %f425, %f426;
	div.rn.f32 	%f428, %f427, 0f40400000;
	add.f32 	%f429, %f422, %f428;
	ld.global.f32 	%f430, [%rd40+36];
	ld.global.f32 	%f431, [%rd40+40];
	add.f32 	%f432, %f430, %f431;
	ld.global.f32 	%f433, [%rd40+44];
	add.f32 	%f434, %f432, %f433;
	div.rn.f32 	%f435, %f434, 0f40400000;
	add.f32 	%f436, %f429, %f435;
	ld.global.f32 	%f437, [%rd40+48];
	ld.global.f32 	%f438, [%rd40+52];
	add.f32 	%f439, %f437, %f438;
	ld.global.f32 	%f440, [%rd40+56];
	add.f32 	%f441, %f439, %f440;
	div.rn.f32 	%f442, %f441, 0f40400000;
	add.f32 	%f443, %f436, %f442;
	ld.global.f32 	%f444, [%rd40+60];
	ld.global.f32 	%f445, [%rd40+64];
	add.f32 	%f446, %f444, %f445;
	ld.global.f32 	%f447, [%rd40+68];
	add.f32 	%f448, %f446, %f447;
	div.rn.f32 	%f449, %f448, 0f40400000;
	add.f32 	%f450, %f443, %f449;
	ld.global.f32 	%f451, [%rd40+72];
	ld.global.f32 	%f452, [%rd40+76];
	add.f32 	%f453, %f451, %f452;
	ld.global.f32 	%f454, [%rd40+80];
	add.f32 	%f455, %f453, %f454;
	div.rn.f32 	%f456, %f455, 0f40400000;
	add.f32 	%f457, %f450, %f456;
	ld.global.f32 	%f458, [%rd40+84];
	ld.global.f32 	%f459, [%rd40+88];
	add.f32 	%f460, %f458, %f459;
	ld.global.f32 	%f461, [%rd40+92];
	add.f32 	%f462, %f460, %f461;
	div.rn.f32 	%f463, %f462, 0f40400000;
	add.f32 	%f625, %f457, %f463;
	add.s32 	%r328, %r328, 8;
	add.s32 	%r327, %r327, 8;
	setp.ne.s32 	%p120, %r327, %r81;
	@%p120 bra 	$L__BB0_86;
$L__BB0_87:
	setp.eq.s32 	%p121, %r78, 0;
	@%p121 bra 	$L__BB0_95;
	setp.lt.u32 	%p122, %r79, 3;
	@%p122 bra 	$L__BB0_90;
	add.s32 	%r250, %r328, %r84;
	mul.lo.s32 	%r251, %r250, 3;
	mul.wide.s32 	%rd41, %r251, 4;
	add.s64 	%rd42, %rd2, %rd41;
	ld.global.f32 	%f465, [%rd42];
	ld.global.f32 	%f466, [%rd42+4];
	add.f32 	%f467, %f465, %f466;
	ld.global.f32 	%f468, [%rd42+8];
	add.f32 	%f469, %f467, %f468;
	div.rn.f32 	%f470, %f469, 0f40400000;
	add.f32 	%f471, %f625, %f470;
	ld.global.f32 	%f472, [%rd42+12];
	ld.global.f32 	%f473, [%rd42+16];
	add.f32 	%f474, %f472, %f473;
	ld.global.f32 	%f475, [%rd42+20];
	add.f32 	%f476, %f474, %f475;
	div.rn.f32 	%f477, %f476, 0f40400000;
	add.f32 	%f478, %f471, %f477;
	ld.global.f32 	%f479, [%rd42+24];
	ld.global.f32 	%f480, [%rd42+28];
	add.f32 	%f481, %f479, %f480;
	ld.global.f32 	%f482, [%rd42+32];
	add.f32 	%f483, %f481, %f482;
	div.rn.f32 	%f484, %f483, 0f40400000;
	add.f32 	%f485, %f478, %f484;
	ld.global.f32 	%f486, [%rd42+36];
	ld.global.f32 	%f487, [%rd42+40];
	add.f32 	%f488, %f486, %f487;
	ld.global.f32 	%f489, [%rd42+44];
	add.f32 	%f490, %f488, %f489;
	div.rn.f32 	%f491, %f490, 0f40400000;
	add.f32 	%f625, %f485, %f491;
	add.s32 	%r328, %r328, 4;
$L__BB0_90:
	setp.eq.s32 	%p123, %r80, 0;
	@%p123 bra 	$L__BB0_95;
	setp.eq.s32 	%p124, %r80, 1;
	@%p124 bra 	$L__BB0_93;
	add.s32 	%r252, %r328, %r84;
	mul.lo.s32 	%r253, %r252, 3;
	mul.wide.s32 	%rd43, %r253, 4;
	add.s64 	%rd44, %rd2, %rd43;
	ld.global.f32 	%f493, [%rd44];
	ld.global.f32 	%f494, [%rd44+4];
	add.f32 	%f495, %f493, %f494;
	ld.global.f32 	%f496, [%rd44+8];
	add.f32 	%f497, %f495, %f496;
	div.rn.f32 	%f498, %f497, 0f40400000;
	add.f32 	%f499, %f625, %f498;
	ld.global.f32 	%f500, [%rd44+12];
	ld.global.f32 	%f501, [%rd44+16];
	add.f32 	%f502, %f500, %f501;
	ld.global.f32 	%f503, [%rd44+20];
	add.f32 	%f504, %f502, %f503;
	div.rn.f32 	%f505, %f504, 0f40400000;
	add.f32 	%f625, %f499, %f505;
	add.s32 	%r328, %r328, 2;
$L__BB0_93:
	setp.eq.s32 	%p125, %r82, 0;
	@%p125 bra 	$L__BB0_95;
	add.s32 	%r254, %r328, %r84;
	mul.lo.s32 	%r255, %r254, 3;
	mul.wide.s32 	%rd45, %r255, 4;
	add.s64 	%rd46, %rd2, %rd45;
	ld.global.f32 	%f506, [%rd46];
	ld.global.f32 	%f507, [%rd46+4];
	add.f32 	%f508, %f506, %f507;
	ld.global.f32 	%f509, [%rd46+8];
	add.f32 	%f510, %f508, %f509;
	div.rn.f32 	%f511, %f510, 0f40400000;
	add.f32 	%f625, %f625, %f511;
$L__BB0_95:
	add.s32 	%r325, %r83, -1;
	setp.gt.s32 	%p126, %r83, %r76;
	@%p126 bra 	$L__BB0_83;
$L__BB0_96:
	ld.param.f32 	%f584, [_Z10start_compPfS_iiiifffS__param_7];
	ld.param.f32 	%f581, [_Z10start_compPfS_iiiifffS__param_6];
	sub.s32 	%r256, %r242, %r74;
	sub.s32 	%r257, %r243, %r3;
	mad.lo.s32 	%r258, %r257, %r256, %r257;
	add.s32 	%r259, %r256, %r258;
	add.s32 	%r260, %r259, 1;
	abs.s32 	%r261, %r260;
	cvt.rn.f32.u32 	%f512, %r261;
	div.rn.f32 	%f513, %f625, %f512;
	sub.f32 	%f514, %f513, %f581;
	abs.f32 	%f515, %f514;
	setp.geu.f32 	%p127, %f515, %f584;
	mov.f32 	%f628, 0f00000000;
	@%p127 bra 	$L__BB0_120;
	setp.lt.s32 	%p128, %r113, 1;
	@%p128 bra 	$L__BB0_118;
	setp.lt.s32 	%p129, %r114, 1;
	mov.f64 	%fd137, 0d4000000000000000;
	{
	.reg .b32 %temp; 
	mov.b64 	{%temp, %r95}, %fd137;
	}
	and.b32  	%r96, %r95, 2146435072;
	setp.eq.s32 	%p130, %r96, 1062207488;
	setp.lt.s32 	%p131, %r95, 0;
	selp.b32 	%r97, 0, 2146435072, %p131;
	and.b32  	%r262, %r95, 2147483647;
	setp.ne.s32 	%p132, %r262, 1071644672;
	and.pred  	%p3, %p130, %p132;
	@%p129 bra 	$L__BB0_118;
	mov.f32 	%f628, 0f00000000;
	not.b32 	%r264, %r2;
	add.s32 	%r265, %r264, %r113;
	cvt.rn.f32.s32 	%f526, %r2;
	mov.u32 	%r331, %r2;
$L__BB0_100:
	add.s32 	%r266, %r265, %r331;
	mul.lo.s32 	%r267, %r114, %r266;
	mul.lo.s32 	%r332, %r267, 3;
	mov.b32 	%r333, 0;
	mov.u32 	%r334, %r3;
$L__BB0_101:
	ld.param.u64 	%rd52, [_Z10start_compPfS_iiiifffS__param_1];
	setp.lt.s32 	%p133, %r95, 0;
	setp.eq.s32 	%p134, %r96, 1062207488;
	cvt.rn.f32.u32 	%f519, %r333;
	sub.s32 	%r268, %r2, %r331;
	cvt.rn.f32.s32 	%f520, %r268;
	add.f32 	%f521, %f520, %f519;
	cvt.f64.f32 	%fd138, %f521;
	div.rn.f64 	%fd139, %fd138, 0d3FF6A09E667F3BCD;
	cvt.rn.f32.f64 	%f522, %fd139;
	add.f32 	%f523, %f25, %f522;
	sub.f32 	%f524, %f520, %f519;
	cvt.f64.f32 	%fd140, %f524;
	div.rn.f64 	%fd141, %fd140, 0d3FF6A09E667F3BCD;
	cvt.rn.f32.f64 	%f525, %fd141;
	sub.f32 	%f527, %f526, %f525;
	cvt.rmi.f32.f32 	%f528, %f523;
	cvt.rzi.s32.f32 	%r269, %f528;
	cvt.rpi.f32.f32 	%f529, %f527;
	cvt.rzi.s32.f32 	%r270, %f529;
	mul.lo.s32 	%r271, %r1, %r270;
	mul.lo.s32 	%r272, %r269, 3;
	add.s32 	%r273, %r271, %r272;
	add.s32 	%r274, %r269, 1;
	cvt.rn.f32.s32 	%f530, %r274;
	sub.f32 	%f75, %f530, %f523;
	sub.s32 	%r275, 1, %r270;
	cvt.rn.f32.s32 	%f531, %r275;
	add.f32 	%f532, %f527, %f531;
	abs.f32 	%f76, %f532;
	cvt.rn.f32.s32 	%f533, %r269;
	sub.f32 	%f77, %f523, %f533;
	add.s32 	%r276, %r270, -1;
	cvt.rn.f32.s32 	%f534, %r276;
	sub.f32 	%f535, %f534, %f527;
	abs.f32 	%f78, %f535;
	sub.s32 	%r277, %r271, %r1;
	add.s32 	%r278, %r277, %r272;
	cvt.rn.f32.s32 	%f536, %r270;
	sub.f32 	%f537, %f527, %f536;
	abs.f32 	%f79, %f537;
	mul.wide.s32 	%rd47, %r273, 4;
	add.s64 	%rd9, %rd2, %rd47;
	ld.global.f32 	%f538, [%rd9];
	mul.f32 	%f539, %f75, %f538;
	ld.global.f32 	%f540, [%rd9+12];
	mul.f32 	%f541, %f77, %f540;
	mul.f32 	%f542, %f78, %f541;
	fma.rn.f32 	%f543, %f76, %f539, %f542;
	mul.wide.s32 	%rd48, %r278, 4;
	add.s64 	%rd10, %rd2, %rd48;
	ld.global.f32 	%f544, [%rd10];
	mul.f32 	%f545, %f75, %f544;
	fma.rn.f32 	%f546, %f79, %f545, %f543;
	ld.global.f32 	%f547, [%rd10+12];
	mul.f32 	%f548, %f77, %f547;
	fma.rn.f32 	%f549, %f79, %f548, %f546;
	cvta.to.global.u64 	%rd49, %rd52;
	mul.wide.s32 	%rd50, %r332, 4;
	add.s64 	%rd11, %rd49, %rd50;
	ld.global.f32 	%f550, [%rd11];
	sub.f32 	%f80, %f549, %f550;
	cvt.f64.f32 	%fd37, %f80;
	{
	.reg .b32 %temp; 
	mov.b64 	{%temp, %r103}, %fd37;
	}
	abs.f64 	%fd38, %fd37;
	{ // callseq 6, 0
	.param .b64 param0;
	st.param.f64 	[param0], %fd38;
	.param .b64 retval0;
	call.uni (retval0), 
	__internal_accurate_pow, 
	(
	param0
	);
	ld.param.f64 	%fd142, [retval0];
	} // callseq 6
	setp.lt.s32 	%p136, %r103, 0;
	neg.f64 	%fd144, %fd142;
	selp.f64 	%fd145, %fd144, %fd142, %p134;
	selp.f64 	%fd146, %fd145, %fd142, %p136;
	setp.eq.f32 	%p137, %f80, 0f00000000;
	selp.b32 	%r279, %r103, 0, %p134;
	or.b32  	%r280, %r279, 2146435072;
	selp.b32 	%r281, %r280, %r279, %p133;
	mov.b32 	%r282, 0;
	mov.b64 	%fd147, {%r282, %r281};
	selp.f64 	%fd181, %fd147, %fd146, %p137;
	add.f64 	%fd148, %fd37, 0d4000000000000000;
	{
	.reg .b32 %temp; 
	mov.b64 	{%temp, %r283}, %fd148;
	}
	and.b32  	%r284, %r283, 2146435072;
	setp.ne.s32 	%p138, %r284, 2146435072;
	@%p138 bra 	$L__BB0_106;
	setp.nan.f32 	%p139, %f80, %f80;
	@%p139 bra 	$L__BB0_105;
	setp.neu.f64 	%p140, %fd38, 0d7FF0000000000000;
	@%p140 bra 	$L__BB0_106;
	setp.lt.s32 	%p141, %r103, 0;
	or.b32  	%r285, %r97, -2147483648;
	selp.b32 	%r286, %r285, %r97, %p3;
	selp.b32 	%r287, %r286, %r97, %p141;
	mov.b32 	%r288, 0;
	mov.b64 	%fd181, {%r288, %r287};
	bra.uni 	$L__BB0_106;
$L__BB0_105:
	mov.f64 	%fd149, 0d4000000000000000;
	add.rn.f64 	%fd181, %fd37, %fd149;
$L__BB0_106:
	or.b32  	%r104, %r97, -2147483648;
	setp.lt.s32 	%p142, %r95, 0;
	setp.eq.s32 	%p143, %r96, 1062207488;
	setp.eq.f32 	%p145, %f80, 0f3F800000;
	selp.f64 	%fd150, 0d3FF0000000000000, %fd181, %p145;
	cvt.f64.f32 	%fd151, %f628;
	add.f64 	%fd152, %fd150, %fd151;
	cvt.rn.f32.f64 	%f81, %fd152;
	ld.global.f32 	%f551, [%rd9+4];
	mul.f32 	%f552, %f75, %f551;
	ld.global.f32 	%f553, [%rd9+16];
	mul.f32 	%f554, %f77, %f553;
	mul.f32 	%f555, %f78, %f554;
	fma.rn.f32 	%f556, %f76, %f552, %f555;
	ld.global.f32 	%f557, [%rd10+4];
	mul.f32 	%f558, %f75, %f557;
	fma.rn.f32 	%f559, %f79, %f558, %f556;
	ld.global.f32 	%f560, [%rd10+16];
	mul.f32 	%f561, %f77, %f560;
	fma.rn.f32 	%f562, %f79, %f561, %f559;
	ld.global.f32 	%f563, [%rd11+4];
	sub.f32 	%f82, %f562, %f563;
	cvt.f64.f32 	%fd43, %f82;
	{
	.reg .b32 %temp; 
	mov.b64 	{%temp, %r105}, %fd43;
	}
	abs.f64 	%fd44, %fd43;
	{ // callseq 7, 0
	.param .b64 param0;
	st.param.f64 	[param0], %fd44;
	.param .b64 retval0;
	call.uni (retval0), 
	__internal_accurate_pow, 
	(
	param0
	);
	ld.param.f64 	%fd153, [retval0];
	} // callseq 7
	setp.lt.s32 	%p146, %r105, 0;
	neg.f64 	%fd155, %fd153;
	selp.f64 	%fd156, %fd155, %fd153, %p143;
	selp.f64 	%fd157, %fd156, %fd153, %p146;
	setp.eq.f32 	%p147, %f82, 0f00000000;
	selp.b32 	%r289, %r105, 0, %p143;
	or.b32  	%r290, %r289, 2146435072;
	selp.b32 	%r291, %r290, %r289, %p142;
	mov.b32 	%r292, 0;
	mov.b64 	%fd158, {%r292, %r291};
	selp.f64 	%fd182, %fd158, %fd157, %p147;
	add.f64 	%fd159, %fd43, 0d4000000000000000;
	{
	.reg .b32 %temp; 
	mov.b64 	{%temp, %r293}, %fd159;
	}
	and.b32  	%r294, %r293, 2146435072;
	setp.ne.s32 	%p148, %r294, 2146435072;
	@%p148 bra 	$L__BB0_111;
	setp.nan.f32 	%p149, %f82, %f82;
	@%p149 bra 	$L__BB0_110;
	setp.neu.f64 	%p150, %fd44, 0d7FF0000000000000;
	@%p150 bra 	$L__BB0_111;
	selp.b32 	%r295, %r104, %r97, %p3;
	selp.b32 	%r296, %r295, %r97, %p146;
	mov.b32 	%r297, 0;
	mov.b64 	%fd182, {%r297, %r296};
	bra.uni 	$L__BB0_111;
$L__BB0_110:
	mov.f64 	%fd160, 0d4000000000000000;
	add.rn.f64 	%fd182, %fd43, %fd160;
$L__BB0_111:
	setp.eq.f32 	%p155, %f82, 0f3F800000;
	selp.f64 	%fd161, 0d3FF0000000000000, %fd182, %p155;
	cvt.f64.f32 	%fd162, %f81;
	add.f64 	%fd163, %fd161, %fd162;
	cvt.rn.f32.f64 	%f83, %fd163;
	ld.global.f32 	%f564, [%rd9+8];
	mul.f32 	%f565, %f75, %f564;
	ld.global.f32 	%f566, [%rd9+20];
	mul.f32 	%f567, %f77, %f566;
	mul.f32 	%f568, %f78, %f567;
	fma.rn.f32 	%f569, %f76, %f565, %f568;
	ld.global.f32 	%f570, [%rd10+8];
	mul.f32 	%f571, %f75, %f570;
	fma.rn.f32 	%f572, %f79, %f571, %f569;
	ld.global.f32 	%f573, [%rd10+20];
	mul.f32 	%f574, %f77, %f573;
	fma.rn.f32 	%f575, %f79, %f574, %f572;
	ld.global.f32 	%f576, [%rd11+8];
	sub.f32 	%f84, %f575, %f576;
	cvt.f64.f32 	%fd49, %f84;
	{
	.reg .b32 %temp; 
	mov.b64 	{%temp, %r106}, %fd49;
	}
	abs.f64 	%fd50, %fd49;
	{ // callseq 8, 0
	.param .b64 param0;
	st.param.f64 	[param0], %fd50;
	.param .b64 retval0;
	call.uni (retval0), 
	__internal_accurate_pow, 
	(
	param0
	);
	ld.param.f64 	%fd164, [retval0];
	} // callseq 8
	setp.lt.s32 	%p156, %r106, 0;
	neg.f64 	%fd166, %fd164;
	selp.f64 	%fd167, %fd166, %fd164, %p143;
	selp.f64 	%fd168, %fd167, %fd164, %p156;
	setp.eq.f32 	%p157, %f84, 0f00000000;
	selp.b32 	%r298, %r106, 0, %p143;
	or.b32  	%r299, %r298, 2146435072;
	selp.b32 	%r300, %r299, %r298, %p142;
	mov.b32 	%r301, 0;
	mov.b64 	%fd169, {%r301, %r300};
	selp.f64 	%fd183, %fd169, %fd168, %p157;
	add.f64 	%fd170, %fd49, 0d4000000000000000;
	{
	.reg .b32 %temp; 
	mov.b64 	{%temp, %r302}, %fd170;
	}
	and.b32  	%r303, %r302, 2146435072;
	setp.ne.s32 	%p158, %r303, 2146435072;
	@%p158 bra 	$L__BB0_116;
	setp.nan.f32 	%p159, %f84, %f84;
	@%p159 bra 	$L__BB0_115;
	setp.neu.f64 	%p160, %fd50, 0d7FF0000000000000;
	@%p160 bra 	$L__BB0_116;
	setp.lt.s32 	%p161, %r106, 0;
	selp.b32 	%r304, %r104, %r97, %p3;
	selp.b32 	%r305, %r304, %r97, %p161;
	mov.b32 	%r306, 0;
	mov.b64 	%fd183, {%r306, %r305};
	bra.uni 	$L__BB0_116;
$L__BB0_115:
	mov.f64 	%fd171, 0d4000000000000000;
	add.rn.f64 	%fd183, %fd49, %fd171;
$L__BB0_116:
	setp.eq.f32 	%p162, %f84, 0f3F800000;
	selp.f64 	%fd172, 0d3FF0000000000000, %fd183, %p162;
	cvt.f64.f32 	%fd173, %f83;
	add.f64 	%fd174, %fd172, %fd173;
	cvt.rn.f32.f64 	%f628, %fd174;
	add.s32 	%r334, %r334, 1;
	add.s32 	%r333, %r333, 1;
	add.s32 	%r332, %r332, 3;
	setp.lt.s32 	%p163, %r334, %r5;
	@%p163 bra 	$L__BB0_101;
	add.s32 	%r331, %r331, -1;
	setp.gt.s32 	%p164, %r331, %r4;
	@%p164 bra 	$L__BB0_100;
$L__BB0_118:
	ld.param.f32 	%f587, [_Z10start_compPfS_iiiifffS__param_8];
	mul.lo.s32 	%r307, %r113, %r114;
	mul.lo.s32 	%r308, %r307, 3;
	cvt.rn.f32.s32 	%f577, %r308;
	div.rn.f32 	%f578, %f628, %f577;
	sqrt.rn.f32 	%f87, %f578;
	setp.geu.f32 	%p165, %f87, %f587;
	@%p165 bra 	$L__BB0_120;
	st.global.f32 	[%rd3+8], %f87;
$L__BB0_120:
	ret;

}
.func  (.param .b64 func_retval0) __internal_accurate_pow(
	.param .b64 __internal_accurate_pow_param_0
)
{
	.reg .pred 	%p<8>;
	.reg .b32 	%r<49>;
	.reg .b32 	%f<3>;
	.reg .b64 	%fd<109>;

	ld.param.f64 	%fd10, [__internal_accurate_pow_param_0];
	{
	.reg .b32 %temp; 
	mov.b64 	{%temp, %r46}, %fd10;
	}
	{
	.reg .b32 %temp; 
	mov.b64 	{%r45, %temp}, %fd10;
	}
	shr.u32 	%r47, %r46, 20;
	setp.gt.u32 	%p1, %r46, 1048575;
	@%p1 bra 	$L__BB1_2;
	mul.f64 	%fd11, %fd10, 0d4350000000000000;
	{
	.reg .b32 %temp; 
	mov.b64 	{%temp, %r46}, %fd11;
	}
	{
	.reg .b32 %temp; 
	mov.b64 	{%r45, %temp}, %fd11;
	}
	shr.u32 	%r16, %r46, 20;
	add.s32 	%r47, %r16, -54;
$L__BB1_2:
	add.s32 	%r48, %r47, -1023;
	and.b32  	%r17, %r46, -2146435073;
	or.b32  	%r18, %r17, 1072693248;
	mov.b64 	%fd107, {%r45, %r18};
	setp.lt.u32 	%p2, %r18, 1073127583;
	@%p2 bra 	$L__BB1_4;
	{
	.reg .b32 %temp; 
	mov.b64 	{%r19, %temp}, %fd107;
	}
	{
	.reg .b32 %temp; 
	mov.b64 	{%temp, %r20}, %fd107;
	}
	add.s32 	%r21, %r20, -1048576;
	mov.b64 	%fd107, {%r19, %r21};
	add.s32 	%r48, %r47, -1022;
$L__BB1_4:
	add.f64 	%fd12, %fd107, 0dBFF0000000000000;
	add.f64 	%fd13, %fd107, 0d3FF0000000000000;
	rcp.approx.ftz.f64 	%fd14, %fd13;
	neg.f64 	%fd15, %fd13;
	fma.rn.f64 	%fd16, %fd15, %fd14, 0d3FF0000000000000;
	fma.rn.f64 	%fd17, %fd16, %fd16, %fd16;
	fma.rn.f64 	%fd18, %fd17, %fd14, %fd14;
	mul.f64 	%fd19, %fd12, %fd18;
	fma.rn.f64 	%fd20, %fd12, %fd18, %fd19;
	mul.f64 	%fd21, %fd20, %fd20;
	fma.rn.f64 	%fd22, %fd21, 0d3EB0F5FF7D2CAFE2, 0d3ED0F5D241AD3B5A;
	fma.rn.f64 	%fd23, %fd22, %fd21, 0d3EF3B20A75488A3F;
	fma.rn.f64 	%fd24, %fd23, %fd21, 0d3F1745CDE4FAECD5;
	fma.rn.f64 	%fd25, %fd24, %fd21, 0d3F3C71C7258A578B;
	fma.rn.f64 	%fd26, %fd25, %fd21, 0d3F6249249242B910;
	fma.rn.f64 	%fd27, %fd26, %fd21, 0d3F89999999999DFB;
	sub.f64 	%fd28, %fd12, %fd20;
	add.f64 	%fd29, %fd28, %fd28;
	neg.f64 	%fd30, %fd20;
	fma.rn.f64 	%fd31, %fd30, %fd12, %fd29;
	mul.f64 	%fd32, %fd18, %fd31;
	fma.rn.f64 	%fd33, %fd21, %fd27, 0d3FB5555555555555;
	mov.f64 	%fd34, 0d3FB5555555555555;
	sub.f64 	%fd35, %fd34, %fd33;
	fma.rn.f64 	%fd36, %fd21, %fd27, %fd35;
	add.f64 	%fd37, %fd36, 0dBC46A4CB00B9E7B0;
	add.f64 	%fd38, %fd33, %fd37;
	sub.f64 	%fd39, %fd33, %fd38;
	add.f64 	%fd40, %fd37, %fd39;
	mul.rn.f64 	%fd41, %fd20, %fd20;
	neg.f64 	%fd42, %fd41;
	fma.rn.f64 	%fd43, %fd20, %fd20, %fd42;
	{
	.reg .b32 %temp; 
	mov.b64 	{%r22, %temp}, %fd32;
	}
	{
	.reg .b32 %temp; 
	mov.b64 	{%temp, %r23}, %fd32;
	}
	add.s32 	%r24, %r23, 1048576;
	mov.b64 	%fd44, {%r22, %r24};
	fma.rn.f64 	%fd45, %fd20, %fd44, %fd43;
	mul.rn.f64 	%fd46, %fd41, %fd20;
	neg.f64 	%fd47, %fd46;
	fma.rn.f64 	%fd48, %fd41, %fd20, %fd47;
	fma.rn.f64 	%fd49, %fd41, %fd32, %fd48;
	fma.rn.f64 	%fd50, %fd45, %fd20, %fd49;
	mul.rn.f64 	%fd51, %fd38, %fd46;
	neg.f64 	%fd52, %fd51;
	fma.rn.f64 	%fd53, %fd38, %fd46, %fd52;
	fma.rn.f64 	%fd54, %fd38, %fd50, %fd53;
	fma.rn.f64 	%fd55, %fd40, %fd46, %fd54;
	add.f64 	%fd56, %fd51, %fd55;
	sub.f64 	%fd57, %fd51, %fd56;
	add.f64 	%fd58, %fd55, %fd57;
	add.f64 	%fd59, %fd20, %fd56;
	sub.f64 	%fd60, %fd20, %fd59;
	add.f64 	%fd61, %fd56, %fd60;
	add.f64 	%fd62, %fd58, %fd61;
	add.f64 	%fd63, %fd32, %fd62;
	add.f64 	%fd64, %fd59, %fd63;
	sub.f64 	%fd65, %fd59, %fd64;
	add.f64 	%fd66, %fd63, %fd65;
	xor.b32  	%r25, %r48, -2147483648;
	mov.b32 	%r26, 1127219200;
	mov.b64 	%fd67, {%r25, %r26};
	mov.b32 	%r27, -2147483648;
	mov.b64 	%fd68, {%r27, %r26};
	sub.f64 	%fd69, %fd67, %fd68;
	fma.rn.f64 	%fd70, %fd69, 0d3FE62E42FEFA39EF, %fd64;
	fma.rn.f64 	%fd71, %fd69, 0dBFE62E42FEFA39EF, %fd70;
	sub.f64 	%fd72, %fd71, %fd64;
	sub.f64 	%fd73, %fd66, %fd72;
	fma.rn.f64 	%fd74, %fd69, 0d3C7ABC9E3B39803F, %fd73;
	add.f64 	%fd75, %fd70, %fd74;
	sub.f64 	%fd76, %fd70, %fd75;
	add.f64 	%fd77, %fd74, %fd76;
	mov.f64 	%fd78, 0d4000000000000000;
	{
	.reg .b32 %temp; 
	mov.b64 	{%temp, %r28}, %fd78;
	}
	{
	.reg .b32 %temp; 
	mov.b64 	{%r29, %temp}, %fd78;
	}
	shl.b32 	%r30, %r28, 1;
	setp.gt.u32 	%p3, %r30, -33554433;
	and.b32  	%r31, %r28, -15728641;
	selp.b32 	%r32, %r31, %r28, %p3;
	mov.b64 	%fd79, {%r29, %r32};
	mul.rn.f64 	%fd80, %fd75, %fd79;
	neg.f64 	%fd81, %fd80;
	fma.rn.f64 	%fd82, %fd75, %fd79, %fd81;
	fma.rn.f64 	%fd83, %fd77, %fd79, %fd82;
	add.f64 	%fd4, %fd80, %fd83;
	sub.f64 	%fd84, %fd80, %fd4;
	add.f64 	%fd5, %fd83, %fd84;
	fma.rn.f64 	%fd85, %fd4, 0d3FF71547652B82FE, 0d4338000000000000;
	{
	.reg .b32 %temp; 
	mov.b64 	{%r13, %temp}, %fd85;
	}
	mov.f64 	%fd86, 0dC338000000000000;
	add.rn.f64 	%fd87, %fd85, %fd86;
	fma.rn.f64 	%fd88, %fd87, 0dBFE62E42FEFA39EF, %fd4;
	fma.rn.f64 	%fd89, %fd87, 0dBC7ABC9E3B39803F, %fd88;
	fma.rn.f64 	%fd90, %fd89, 0d3E5ADE1569CE2BDF, 0d3E928AF3FCA213EA;
	fma.rn.f64 	%fd91, %fd90, %fd89, 0d3EC71DEE62401315;
	fma.rn.f64 	%fd92, %fd91, %fd89, 0d3EFA01997C89EB71;
	fma.rn.f64 	%fd93, %fd92, %fd89, 0d3F2A01A014761F65;
	fma.rn.f64 	%fd94, %fd93, %fd89, 0d3F56C16C1852B7AF;
	fma.rn.f64 	%fd95, %fd94, %fd89, 0d3F81111111122322;
	fma.rn.f64 	%fd96, %fd95, %fd89, 0d3FA55555555502A1;
	fma.rn.f64 	%fd97, %fd96, %fd89, 0d3FC5555555555511;
	fma.rn.f64 	%fd98, %fd97, %fd89, 0d3FE000000000000B;
	fma.rn.f64 	%fd99, %fd98, %fd89, 0d3FF0000000000000;
	fma.rn.f64 	%fd100, %fd99, %fd89, 0d3FF0000000000000;
	{
	.reg .b32 %temp; 
	mov.b64 	{%r14, %temp}, %fd100;
	}
	{
	.reg .b32 %temp; 
	mov.b64 	{%temp, %r15}, %fd100;
	}
	shl.b32 	%r33, %r13, 20;
	add.s32 	%r34, %r33, %r15;
	mov.b64 	%fd108, {%r14, %r34};
	{
	.reg .b32 %temp; 
	mov.b64 	{%temp, %r35}, %fd4;
	}
	mov.b32 	%f2, %r35;
	abs.f32 	%f1, %f2;
	setp.lt.f32 	%p4, %f1, 0f4086232B;
	@%p4 bra 	$L__BB1_7;
	setp.lt.f64 	%p5, %fd4, 0d0000000000000000;
	add.f64 	%fd101, %fd4, 0d7FF0000000000000;
	selp.f64 	%fd108, 0d0000000000000000, %fd101, %p5;
	setp.geu.f32 	%p6, %f1, 0f40874800;
	@%p6 bra 	$L__BB1_7;
	shr.u32 	%r36, %r13, 31;
	add.s32 	%r37, %r13, %r36;
	shr.s32 	%r38, %r37, 1;
	shl.b32 	%r39, %r38, 20;
	add.s32 	%r40, %r15, %r39;
	mov.b64 	%fd102, {%r14, %r40};
	sub.s32 	%r41, %r13, %r38;
	shl.b32 	%r42, %r41, 20;
	add.s32 	%r43, %r42, 1072693248;
	mov.b32 	%r44, 0;
	mov.b64 	%fd103, {%r44, %r43};
	mul.f64 	%fd108, %fd103, %fd102;
$L__BB1_7:
	abs.f64 	%fd104, %fd108;
	setp.eq.f64 	%p7, %fd104, 0d7FF0000000000000;
	fma.rn.f64 	%fd105, %fd108, %fd5, %fd108;
	selp.f64 	%fd106, %fd108, %fd105, %p7;
	st.param.f64 	[func_retval0], %fd106;
	ret;

}


// ===== COMPILED SASS (sm_100) =====

	.target	sm_100

	.elftype	@"ET_EXEC"


//--------------------- .note.nv.tkinfo           --------------------------
	.section	.note.nv.tkinfo,"",@"SHT_NOTE"
	.sectionflags	@"SHF_NOTE_NV_TKINFO"
	.tkinfo
        /*0018*/ 	.word	0x00000002
        /*0030*/ 	.string	""
        /*0030*/ 	.string	"ptxas"
        /*0030*/ 	.string	"Cuda compilation tools, release 13.0, V13.0.88"
        /*0030*/ 	.string	"Build cuda_13.0.r13.0/compiler.36424714_0"
        /*0030*/ 	.string	"-arch sm_100 -m 64 "



//--------------------- .note.nv.cuinfo           --------------------------
	.section	.note.nv.cuinfo,"",@"SHT_NOTE"
	.sectionflags	@"SHF_NOTE_NV_CUINFO"
        /*0018*/ 	.short	0x0002
        /*001a*/ 	.short	0x0064
        /*001c*/ 	.short	0x0082
	.zero		2


//--------------------- .nv.info                  --------------------------
	.section	.nv.info,"",@"SHT_CUDA_INFO"
	.align	4


	//----- nvinfo : EIATTR_REGCOUNT
	.align		4
        /*0000*/ 	.byte	0x04, 0x2f
        /*0002*/ 	.short	(.L_1 - .L_0)
	.align		4
.L_0:
        /*0004*/ 	.word	index@(_Z10start_compPfS_iiiifffS_)
        /*0008*/ 	.word	0x00000038


	//----- nvinfo : EIATTR_FRAME_SIZE
	.align		4
.L_1:
        /*000c*/ 	.byte	0x04, 0x11
        /*000e*/ 	.short	(.L_3 - .L_2)
	.align		4
.L_2:
        /*0010*/ 	.word	index@($_Z10start_compPfS_iiiifffS_$__internal_accurate_pow)
        /*0014*/ 	.word	0x00000000


	//----- nvinfo : EIATTR_FRAME_SIZE
	.align		4
.L_3:
        /*0018*/ 	.byte	0x04, 0x11
        /*001a*/ 	.short	(.L_5 - .L_4)
	.align		4
.L_4:
        /*001c*/ 	.word	index@($__internal_2_$__cuda_sm3x_div_rn_noftz_f32_slowpath)
        /*0020*/ 	.word	0x00000000


	//----- nvinfo : EIATTR_FRAME_SIZE
	.align		4
.L_5:
        /*0024*/ 	.byte	0x04, 0x11
        /*0026*/ 	.short	(.L_7 - .L_6)
	.align		4
.L_6:
        /*0028*/ 	.word	index@($__internal_1_$__cuda_sm20_sqrt_rn_f32_slowpath)
        /*002c*/ 	.word	0x00000000


	//----- nvinfo : EIATTR_FRAME_SIZE
	.align		4
.L_7:
        /*0030*/ 	.byte	0x04, 0x11
        /*0032*/ 	.short	(.L_9 - .L_8)
	.align		4
.L_8:
        /*0034*/ 	.word	index@($__internal_0_$__cuda_sm20_div_rn_f64_full)
        /*0038*/ 	.word	0x00000000


	//----- nvinfo : EIATTR_FRAME_SIZE
	.align		4
.L_9:
        /*003c*/ 	.byte	0x04, 0x11
        /*003e*/ 	.short	(.L_11 - .L_10)
	.align		4
.L_10:
        /*0040*/ 	.word	index@(_Z10start_compPfS_iiiifffS_)
        /*0044*/ 	.word	0x00000000


	//----- nvinfo : EIATTR_MIN_STACK_SIZE
	.align		4
.L_11:
        /*0048*/ 	.byte	0x04, 0x12
        /*004a*/ 	.short	(.L_13 - .L_12)
	.align		4
.L_12:
        /*004c*/ 	.word	index@(_Z10start_compPfS_iiiifffS_)
        /*0050*/ 	.word	0x00000000
.L_13:


//--------------------- .nv.compat                --------------------------
	.section	.nv.compat,"",@"SHT_CUDA_COMPAT_INFO"
	.align	4
        /*0000*/ 	.byte	0x02, 0x09, 0x00, 0x00, 0x02, 0x02, 0x01, 0x00, 0x02, 0x05, 0x05, 0x00, 0x03, 0x07, 0x01, 0x01
        /*0010*/ 	.byte	0x02, 0x03, 0x00, 0x00, 0x02, 0x06, 0x01, 0x00, 0x04, 0x0b, 0x08, 0x00, 0x01, 0x00, 0x00, 0x00
        /*0020*/ 	.byte	0x00, 0x00, 0x00, 0x00


//--------------------- .nv.info._Z10start_compPfS_iiiifffS_ --------------------------
	.section	.nv.info._Z10start_compPfS_iiiifffS_,"",@"SHT_CUDA_INFO"
	.sectionflags	@""
	.align	4


	//----- nvinfo : EIATTR_CUDA_API_VERSION
	.align		4
        /*0000*/ 	.byte	0x04, 0x37
        /*0002*/ 	.short	(.L_15 - .L_14)
.L_14:
        /*0004*/ 	.word	0x00000082


	//----- nvinfo : EIATTR_KPARAM_INFO
	.align		4
.L_15:
        /*0008*/ 	.byte	0x04, 0x17
        /*000a*/ 	.short	(.L_17 - .L_16)
.L_16:
        /*000c*/ 	.word	0x00000000
        /*0010*/ 	.short	0x0009
        /*0012*/ 	.short	0x0030
        /*0014*/ 	.byte	0x00, 0xf5, 0x21, 0x00


	//----- nvinfo : EIATTR_KPARAM_INFO
	.align		4
.L_17:
        /*0018*/ 	.byte	0x04, 0x17
        /*001a*/ 	.short	(.L_19 - .L_18)
.L_18:
        /*001c*/ 	.word	0x00000000
        /*0020*/ 	.short	0x0008
        /*0022*/ 	.short	0x0028
        /*0024*/ 	.byte	0x00, 0xf0, 0x11, 0x00


	//----- nvinfo : EIATTR_KPARAM_INFO
	.align		4
.L_19:
        /*0028*/ 	.byte	0x04, 0x17
        /*002a*/ 	.short	(.L_21 - .L_20)
.L_20:
        /*002c*/ 	.word	0x00000000
        /*0030*/ 	.short	0x0007
        /*0032*/ 	.short	0x0024
        /*0034*/ 	.byte	0x00, 0xf0, 0x11, 0x00


	//----- nvinfo : EIATTR_KPARAM_INFO
	.align		4
.L_21:
        /*0038*/ 	.byte	0x04, 0x17
        /*003a*/ 	.short	(.L_23 - .L_22)
.L_22:
        /*003c*/ 	.word	0x00000000
        /*0040*/ 	.short	0x0006
        /*0042*/ 	.short	0x0020
        /*0044*/ 	.byte	0x00, 0xf0, 0x11, 0x00


	//----- nvinfo : EIATTR_KPARAM_INFO
	.align		4
.L_23:
        /*0048*/ 	.byte	0x04, 0x17
        /*004a*/ 	.short	(.L_25 - .L_24)
.L_24:
        /*004c*/ 	.word	0x00000000
        /*0050*/ 	.short	0x0005
        /*0052*/ 	.short	0x001c
        /*0054*/ 	.byte	0x00, 0xf0, 0x11, 0x00


	//----- nvinfo : EIATTR_KPARAM_INFO
	.align		4
.L_25:
        /*0058*/ 	.byte	0x04, 0x17
        /*005a*/ 	.short	(.L_27 - .L_26)
.L_26:
        /*005c*/ 	.word	0x00000000
        /*0060*/ 	.short	0x0004
        /*0062*/ 	.short	0x0018
        /*0064*/ 	.byte	0x00, 0xf0, 0x11, 0x00


	//----- nvinfo : EIATTR_KPARAM_INFO
	.align		4
.L_27:
        /*0068*/ 	.byte	0x04, 0x17
        /*006a*/ 	.short	(.L_29 - .L_28)
.L_28:
        /*006c*/ 	.word	0x00000000
        /*0070*/ 	.short	0x0003
        /*0072*/ 	.short	0x0014
        /*0074*/ 	.byte	0x00, 0xf0, 0x11, 0x00


	//----- nvinfo : EIATTR_KPARAM_INFO
	.align		4
.L_29:
        /*0078*/ 	.byte	0x04, 0x17
        /*007a*/ 	.short	(.L_31 - .L_30)
.L_30:
        /*007c*/ 	.word	0x00000000
        /*0080*/ 	.short	0x0002
        /*0082*/ 	.short	0x0010
        /*0084*/ 	.byte	0x00, 0xf0, 0x11, 0x00


	//----- nvinfo : EIATTR_KPARAM_INFO
	.align		4
.L_31:
        /*0088*/ 	.byte	0x04, 0x17
        /*008a*/ 	.short	(.L_33 - .L_32)
.L_32:
        /*008c*/ 	.word	0x00000000
        /*0090*/ 	.short	0x0001
        /*0092*/ 	.short	0x0008
        /*0094*/ 	.byte	0x00, 0xf5, 0x21, 0x00


	//----- nvinfo : EIATTR_KPARAM_INFO
	.align		4
.L_33:
        /*0098*/ 	.byte	0x04, 0x17
        /*009a*/ 	.short	(.L_35 - .L_34)
.L_34:
        /*009c*/ 	.word	0x00000000
        /*00a0*/ 	.short	0x0000
        /*00a2*/ 	.short	0x0000
        /*00a4*/ 	.byte	0x00, 0xf5, 0x21, 0x00


	//----- nvinfo : EIATTR_SPARSE_MMA_MASK
	.align		4
.L_35:
        /*00a8*/ 	.byte	0x03, 0x50
        /*00aa*/ 	.short	0x0000


	//----- nvinfo : EIATTR_MAXREG_COUNT
	.align		4
        /*00ac*/ 	.byte	0x03, 0x1b
        /*00ae*/ 	.short	0x00ff


	//----- nvinfo : EIATTR_MERCURY_ISA_VERSION
	.align		4
        /*00b0*/ 	.byte	0x03, 0x5f
        /*00b2*/ 	.short	0x0101


	//----- nvinfo : EIATTR_VRC_CTA_INIT_COUNT
	.align		4
        /*00b4*/ 	.byte	0x02, 0x4a
	.zero		1
	.zero		1


	//----- nvinfo : EIATTR_EXIT_INSTR_OFFSETS
	.align		4
        /*00b8*/ 	.byte	0x04, 0x1c
        /*00ba*/ 	.short	(.L_37 - .L_36)


	//   ....[0]....
.L_36:
        /*00bc*/ 	.word	0x00000320


	//   ....[1]....
        /*00c0*/ 	.word	0x00005b70


	//   ....[2]....
        /*00c4*/ 	.word	0x000074c0


	//   ....[3]....
        /*00c8*/ 	.word	0x000085e0


	//   ....[4]....
        /*00cc*/ 	.word	0x00008600


	//----- nvinfo : EIATTR_CRS_STACK_SIZE
	.align		4
.L_37:
        /*00d0*/ 	.byte	0x04, 0x1e
        /*00d2*/ 	.short	(.L_39 - .L_38)
.L_38:
        /*00d4*/ 	.word	0x00000000


	//----- nvinfo : EIATTR_CBANK_PARAM_SIZE
	.align		4
.L_39:
        /*00d8*/ 	.byte	0x03, 0x19
        /*00da*/ 	.short	0x0038


	//----- nvinfo : EIATTR_PARAM_CBANK
	.align		4
        /*00dc*/ 	.byte	0x04, 0x0a
        /*00de*/ 	.short	(.L_41 - .L_40)
	.align		4
.L_40:
        /*00e0*/ 	.word	index@(.nv.constant0._Z10start_compPfS_iiiifffS_)
        /*00e4*/ 	.short	0x0380
        /*00e6*/ 	.short	0x0038


	//----- nvinfo : EIATTR_SW_WAR
	.align		4
.L_41:
        /*00e8*/ 	.byte	0x04, 0x36
        /*00ea*/ 	.short	(.L_43 - .L_42)
.L_42:
        /*00ec*/ 	.word	0x00000008
.L_43:


//--------------------- .nv.callgraph             --------------------------
	.section	.nv.callgraph,"",@"SHT_CUDA_CALLGRAPH"
	.align	4
	.sectionentsize	8
	.align		4
        /*0000*/ 	.word	0x00000000
	.align		4
        /*0004*/ 	.word	0xffffffff
	.align		4
        /*0008*/ 	.word	0x00000000
	.align		4
        /*000c*/ 	.word	0xfffffffe
	.align		4
        /*0010*/ 	.word	0x00000000
	.align		4
        /*0014*/ 	.word	0xfffffffd
	.align		4
        /*0018*/ 	.word	0x00000000
	.align		4
        /*001c*/ 	.word	0xfffffffc


//--------------------- .text._Z10start_compPfS_iiiifffS_ --------------------------
	.section	.text._Z10start_compPfS_iiiifffS_,"ax",@progbits
	.align	128
        .global         _Z10start_compPfS_iiiifffS_
        .type           _Z10start_compPfS_iiiifffS_,@function
        .size           _Z10start_compPfS_iiiifffS_,(.L_x_233 - _Z10start_compPfS_iiiifffS_)
        .other          _Z10start_compPfS_iiiifffS_,@"STO_CUDA_ENTRY STV_DEFAULT"
_Z10start_compPfS_iiiifffS_:
.text._Z10start_compPfS_iiiifffS_:
[----:B------:R-:W-:Y:S08]  /*0000*/  LDC R1, c[0x0][0x37c] ;  /* 0x0000df00ff017b82 */ /* 0x000ff00000000800 */
[----:B------:R-:W0:Y:S01]  /*0010*/  LDC R11, c[0x0][0x394] ;  /* 0x0000e500ff0b7b82 */ /* 0x000e220000000800 */
[----:B------:R-:W1:Y:S01]  /*0020*/  S2R R0, SR_CTAID.X ;  /* 0x0000000000007919 */ /* 0x000e620000002500 */
[----:B------:R-:W2:Y:S01]  /*0030*/  LDCU UR4, c[0x0][0x390] ;  /* 0x00007200ff0477ac */ /* 0x000ea20008000800 */
[----:B------:R-:W1:Y:S01]  /*0040*/  S2R R9, SR_TID.X ;  /* 0x0000000000097919 */ /* 0x000e620000002100 */
[----:B0-----:R-:W-:Y:S01]  /*0050*/  IABS R8, R11 ;  /* 0x0000000b00087213 */ /* 0x001fe20000000000 */
[C---:B------:R-:W-:Y:S01]  /*0060*/  IMAD R40, R11.reuse, 0x3, RZ ;  /* 0x000000030b287824 */ /* 0x040fe200078e02ff */
[----:B------:R-:W-:-:S02]  /*0070*/  ISETP.NE.AND P4, PT, R11, RZ, PT ;  /* 0x000000ff0b00720c */ /* 0x000fc40003f85270 */
[----:B------:R-:W0:Y:S02]  /*0080*/  I2F.RP R7, R8 ;  /* 0x0000000800077306 */ /* 0x000e240000209400 */
[----:B------:R-:W-:-:S06]  /*0090*/  IABS R13, R40 ;  /* 0x00000028000d7213 */ /* 0x000fcc0000000000 */
[----:B------:R-:W3:Y:S01]  /*00a0*/  I2F.RP R6, R13 ;  /* 0x0000000d00067306 */ /* 0x000ee20000209400 */
[----:B-1----:R-:W-:-:S04]  /*00b0*/  LEA R0, R0, R9, 0x7 ;  /* 0x0000000900007211 */ /* 0x002fc800078e38ff */
[----:B------:R-:W-:-:S03]  /*00c0*/  IABS R39, R0 ;  /* 0x0000000000277213 */ /* 0x000fc60000000000 */
[----:B0-----:R-:W0:Y:S08]  /*00d0*/  MUFU.RCP R7, R7 ;  /* 0x0000000700077308 */ /* 0x001e300000001000 */
[----:B---3--:R-:W1:Y:S01]  /*00e0*/  MUFU.RCP R6, R6 ;  /* 0x0000000600067308 */ /* 0x008e620000001000 */
[----:B0-----:R-:W-:Y:S01]  /*00f0*/  IADD3 R4, PT, PT, R7, 0xffffffe, RZ ;  /* 0x0ffffffe07047810 */ /* 0x001fe20007ffe0ff */
[----:B------:R-:W-:-:S06]  /*0100*/  IMAD R7, R0, 0x3, RZ ;  /* 0x0000000300077824 */ /* 0x000fcc00078e02ff */
[----:B------:R0:W3:Y:S01]  /*0110*/  F2I.FTZ.U32.TRUNC.NTZ R5, R4 ;  /* 0x0000000400057305 */ /* 0x0000e2000021f000 */
[----:B-1----:R-:W-:-:S07]  /*0120*/  IADD3 R2, PT, PT, R6, 0xffffffe, RZ ;  /* 0x0ffffffe06027810 */ /* 0x002fce0007ffe0ff */
[----:B------:R1:W4:Y:S01]  /*0130*/  F2I.FTZ.U32.TRUNC.NTZ R3, R2 ;  /* 0x0000000200037305 */ /* 0x000322000021f000 */
[----:B0-----:R-:W-:Y:S02]  /*0140*/  HFMA2 R4, -RZ, RZ, 0, 0 ;  /* 0x00000000ff047431 */ /* 0x001fe400000001ff */
[----:B---3--:R-:W-:Y:S01]  /*0150*/  IMAD.MOV R10, RZ, RZ, -R5 ;  /* 0x000000ffff0a7224 */ /* 0x008fe200078e0a05 */
[----:B-1----:R-:W-:-:S04]  /*0160*/  MOV R2, RZ ;  /* 0x000000ff00027202 */ /* 0x002fc80000000f00 */
[----:B------:R-:W-:Y:S01]  /*0170*/  MOV R9, R10 ;  /* 0x0000000a00097202 */ /* 0x000fe20000000f00 */
[----:B----4-:R-:W-:-:S04]  /*0180*/  IMAD.MOV R6, RZ, RZ, -R3 ;  /* 0x000000ffff067224 */ /* 0x010fc800078e0a03 */
[----:B------:R-:W-:-:S04]  /*0190*/  IMAD R9, R9, R8, RZ ;  /* 0x0000000809097224 */ /* 0x000fc800078e02ff */
[----:B------:R-:W-:Y:S01]  /*01a0*/  IMAD.HI.U32 R4, R5, R9, R4 ;  /* 0x0000000905047227 */ /* 0x000fe200078e0004 */
[----:B------:R-:W-:-:S03]  /*01b0*/  IABS R9, R40 ;  /* 0x0000002800097213 */ /* 0x000fc60000000000 */
[----:B------:R-:W-:Y:S01]  /*01c0*/  IMAD R5, R6, R13, RZ ;  /* 0x0000000d06057224 */ /* 0x000fe200078e02ff */
[----:B------:R-:W-:Y:S01]  /*01d0*/  IABS R6, R7 ;  /* 0x0000000700067213 */ /* 0x000fe20000000000 */
[----:B------:R-:W-:Y:S01]  /*01e0*/  IMAD.HI.U32 R4, R4, R39, RZ ;  /* 0x0000002704047227 */ /* 0x000fe200078e00ff */
[----:B------:R-:W-:-:S03]  /*01f0*/  LOP3.LUT R7, R7, R40, RZ, 0x3c, !PT ;  /* 0x0000002807077212 */ /* 0x000fc600078e3cff */
[----:B------:R-:W-:Y:S01]  /*0200*/  IMAD.HI.U32 R2, R3, R5, R2 ;  /* 0x0000000503027227 */ /* 0x000fe200078e0002 */
[----:B------:R-:W-:Y:S02]  /*0210*/  MOV R3, R6 ;  /* 0x0000000600037202 */ /* 0x000fe40000000f00 */
[----:B------:R-:W-:Y:S01]  /*0220*/  IADD3 R5, PT, PT, -R4, RZ, RZ ;  /* 0x000000ff04057210 */ /* 0x000fe20007ffe1ff */
[----:B------:R-:W-:Y:S01]  /*0230*/  IMAD.MOV R9, RZ, RZ, -R9 ;  /* 0x000000ffff097224 */ /* 0x000fe200078e0a09 */
[----:B------:R-:W-:Y:S01]  /*0240*/  ISETP.GE.AND P2, PT, R7, RZ, PT ;  /* 0x000000ff0700720c */ /* 0x000fe20003f46270 */
[----:B------:R-:W-:-:S04]  /*0250*/  IMAD.HI.U32 R38, R2, R3, RZ ;  /* 0x0000000302267227 */ /* 0x000fc800078e00ff */
[----:B------:R-:W-:Y:S02]  /*0260*/  IMAD.MOV.U32 R4, RZ, RZ, R9 ;  /* 0x000000ffff047224 */ /* 0x000fe400078e0009 */
[----:B------:R-:W-:Y:S02]  /*0270*/  IMAD R39, R8, R5, R39 ;  /* 0x0000000508277224 */ /* 0x000fe400078e0227 */
[----:B------:R-:W-:Y:S02]  /*0280*/  IMAD R2, R38, R4, R3 ;  /* 0x0000000426027224 */ /* 0x000fe400078e0203 */
[----:B--2---:R-:W-:Y:S01]  /*0290*/  IMAD R3, R11, UR4, RZ ;  /* 0x000000040b037c24 */ /* 0x004fe2000f8e02ff */
[----:B------:R-:W-:Y:S02]  /*02a0*/  ISETP.GT.U32.AND P1, PT, R8, R39, PT ;  /* 0x000000270800720c */ /* 0x000fe40003f24070 */
[----:B------:R-:W-:Y:S02]  /*02b0*/  ISETP.GT.U32.AND P0, PT, R13, R2, PT ;  /* 0x000000020d00720c */ /* 0x000fe40003f04070 */
[----:B------:R-:W-:-:S09]  /*02c0*/  ISETP.GE.AND P5, PT, R0, R3, PT ;  /* 0x000000030000720c */ /* 0x000fd20003fa6270 */
[----:B------:R-:W-:Y:S02]  /*02d0*/  @!P1 IADD3 R39, PT, PT, R39, -R8, RZ ;  /* 0x8000000827279210 */ /* 0x000fe40007ffe0ff */
[----:B------:R-:W-:Y:S02]  /*02e0*/  @!P0 IADD3 R2, PT, PT, R2, -R13, RZ ;  /* 0x8000000d02028210 */ /* 0x000fe40007ffe0ff */
[----:B------:R-:W-:Y:S02]  /*02f0*/  ISETP.GT.U32.AND P6, PT, R8, R39, PT ;  /* 0x000000270800720c */ /* 0x000fe40003fc4070 */
[----:B------:R-:W-:Y:S02]  /*0300*/  ISETP.GE.AND P1, PT, R0, RZ, PT ;  /* 0x000000ff0000720c */ /* 0x000fe40003f26270 */
[----:B------:R-:W-:Y:S01]  /*0310*/  ISETP.GE.U32.AND P3, PT, R2, R13, PT ;  /* 0x0000000d0200720c */ /* 0x000fe20003f66070 */
[----:B------:R-:W-:-:S12]  /*0320*/  @P5 EXIT ;  /* 0x000000000000594d */ /* 0x000fd80003800000 */
[----:B------:R-:W0:Y:S01]  /*0330*/  LDCU.64 UR6, c[0x0][0x398] ;  /* 0x00007300ff0677ac */ /* 0x000e220008000a00 */
[----:B------:R-:W-:Y:S01]  /*0340*/  @!P0 VIADD R38, R38, 0x1 ;  /* 0x0000000126268836 */ /* 0x000fe20000000000 */
[----:B------:R-:W-:Y:S01]  /*0350*/  ISETP.NE.AND P0, PT, R40, RZ, PT ;  /* 0x000000ff2800720c */ /* 0x000fe20003f05270 */
[----:B------:R-:W1:Y:S01]  /*0360*/  LDC.64 R20, c[0x0][0x3b0] ;  /* 0x0000ec00ff147b82 */ /* 0x000e620000000a00 */
[----:B------:R-:W-:Y:S01]  /*0370*/  @!P6 IADD3 R39, PT, PT, R39, -R8, RZ ;  /* 0x800000082727e210 */ /* 0x000fe20007ffe0ff */
[----:B------:R-:W2:Y:S01]  /*0380*/  LDCU.64 UR8, c[0x0][0x358] ;  /* 0x00006b00ff0877ac */ /* 0x000ea20008000a00 */
[----:B------:R-:W-:Y:S01]  /*0390*/  @P3 IADD3 R38, PT, PT, R38, 0x1, RZ ;  /* 0x0000000126263810 */ /* 0x000fe20007ffe0ff */
[----:B------:R-:W-:Y:S02]  /*03a0*/  BSSY.RECONVERGENT B3, `(.L_x_0) ;  /* 0x0000242000037945 */ /* 0x000fe40003800200 */
[----:B------:R-:W-:Y:S01]  /*03b0*/  @!P1 IMAD.MOV R39, RZ, RZ, -R39 ;  /* 0x000000ffff279224 */ /* 0x000fe200078e0a27 */
[----:B------:R-:W-:Y:S01]  /*03c0*/  @!P4 LOP3.LUT R39, RZ, R11, RZ, 0x33, !PT ;  /* 0x0000000bff27c212 */ /* 0x000fe200078e33ff */
[----:B------:R-:W3:Y:S01]  /*03d0*/  LDCU UR14, c[0x0][0x394] ;  /* 0x00007280ff0e77ac */ /* 0x000ee20008000800 */
[----:B------:R-:W-:-:S03]  /*03e0*/  @!P2 IADD3 R38, PT, PT, -R38, RZ, RZ ;  /* 0x000000ff2626a210 */ /* 0x000fc60007ffe1ff */
[----:B------:R-:W-:Y:S02]  /*03f0*/  @!P0 LOP3.LUT R38, RZ, R40, RZ, 0x33, !PT ;  /* 0x00000028ff268212 */ /* 0x000fe400078e33ff */
[----:B0-----:R-:W-:-:S03]  /*0400*/  IADD3 R18, PT, PT, R39, UR7, RZ ;  /* 0x0000000727127c10 */ /* 0x001fc6000fffe0ff */
[----:B------:R-:W-:Y:S01]  /*0410*/  VIADD R16, R38, -UR6 ;  /* 0x8000000626107c36 */ /* 0x000fe20008000000 */
[-C--:B------:R-:W-:Y:S01]  /*0420*/  ISETP.GT.AND P0, PT, R18, R11.reuse, PT ;  /* 0x0000000b1200720c */ /* 0x080fe20003f04270 */
[----:B------:R-:W-:-:S03]  /*0430*/  IMAD R0, R38, R11, R39 ;  /* 0x0000000b26007224 */ /* 0x000fc600078e0227 */
[----:B------:R-:W-:Y:S01]  /*0440*/  ISETP.LT.OR P0, PT, R16, -0x1, P0 ;  /* 0xffffffff1000780c */ /* 0x000fe20000701670 */
[----:B------:R-:W-:-:S04]  /*0450*/  IMAD R3, R0, 0x3, RZ ;  /* 0x0000000300037824 */ /* 0x000fc800078e02ff */
[----:B-1----:R-:W-:-:S08]  /*0460*/  IMAD.WIDE R20, R3, 0x4, R20 ;  /* 0x0000000403147825 */ /* 0x002fd000078e0214 */
[----:B--23--:R-:W-:Y:S05]  /*0470*/  @P0 BRA `(.L_x_1) ;  /* 0x0000002000d00947 */ /* 0x00cfea0003800000 */
[----:B------:R-:W-:Y:S01]  /*0480*/  UISETP.LT.AND UP0, UPT, UR6, UR7, UPT ;  /* 0x000000070600728c */ /* 0x000fe2000bf01270 */
[----:B------:R-:W-:-:S03]  /*0490*/  HFMA2 R5, -RZ, RZ, 0, 0 ;  /* 0x00000000ff057431 */ /* 0x000fc600000001ff */
[----:B------:R-:W-:-:S04]  /*04a0*/  USEL UR4, UR6, UR7, UP0 ;  /* 0x0000000706047287 */ /* 0x000fc80008000000 */
[----:B------:R-:W-:-:S09]  /*04b0*/  UISETP.GE.AND UP0, UPT, UR4, 0x1, UPT ;  /* 0x000000010400788c */ /* 0x000fd2000bf06270 */
[----:B------:R-:W-:Y:S05]  /*04c0*/  BRA.U !UP0, `(.L_x_2) ;  /* 0x0000001508d87547 */ /* 0x000fea000b800000 */
[C---:B------:R-:W-:Y:S01]  /*04d0*/  VIADDMNMX R8, R39.reuse, 0x1, R18, !PT ;  /* 0x0000000127087846 */ /* 0x040fe20007800112 */
[----:B------:R-:W-:Y:S01]  /*04e0*/  BSSY.RECONVERGENT B2, `(.L_x_2) ;  /* 0x0000174000027945 */ /* 0x000fe20003800200 */
[----:B------:R-:W-:Y:S01]  /*04f0*/  IMAD.MOV.U32 R5, RZ, RZ, RZ ;  /* 0x000000ffff057224 */ /* 0x000fe200078e00ff */
[----:B------:R-:W-:Y:S02]  /*0500*/  MOV R15, R38 ;  /* 0x00000026000f7202 */ /* 0x000fe40000000f00 */
[CC--:B------:R-:W-:Y:S02]  /*0510*/  IADD3 R12, PT, PT, -R39.reuse, R8.reuse, RZ ;  /* 0x00000008270c7210 */ /* 0x0c0fe40007ffe1ff */
[----:B------:R-:W-:Y:S02]  /*0520*/  IADD3 R8, PT, PT, R39, -R8, RZ ;  /* 0x8000000827087210 */ /* 0x000fe40007ffe0ff */
[C---:B------:R-:W-:Y:S02]  /*0530*/  LOP3.LUT R11, R12.reuse, 0x7, RZ, 0xc0, !PT ;  /* 0x000000070c0b7812 */ /* 0x040fe400078ec0ff */
[----:B------:R-:W-:-:S02]  /*0540*/  LOP3.LUT R9, R12, 0x3, RZ, 0xc0, !PT ;  /* 0x000000030c097812 */ /* 0x000fc400078ec0ff */
[----:B------:R-:W-:Y:S01]  /*0550*/  LOP3.LUT R7, R12, 0xfffffff8, RZ, 0xc0, !PT ;  /* 0xfffffff80c077812 */ /* 0x000fe200078ec0ff */
[----:B------:R-:W-:-:S07]  /*0560*/  VIADD R10, R11, 0xffffffff ;  /* 0xffffffff0b0a7836 */ /* 0x000fce0000000000 */
.L_x_42:
[----:B------:R-:W-:Y:S01]  /*0570*/  ISETP.GT.U32.AND P0, PT, R8, -0x8, PT ;  /* 0xfffffff80800780c */ /* 0x000fe20003f04070 */
[----:B------:R-:W-:Y:S01]  /*0580*/  BSSY.RECONVERGENT B4, `(.L_x_3) ;  /* 0x00000b7000047945 */ /* 0x000fe20003800200 */
[----:B------:R-:W-:Y:S01]  /*0590*/  MOV R6, R15 ;  /* 0x0000000f00067202 */ /* 0x000fe20000000f00 */
[----:B------:R-:W-:Y:S01]  /*05a0*/  IMAD.MOV.U32 R13, RZ, RZ, R39 ;  /* 0x000000ffff0d7224 */ /* 0x000fe200078e0027 */
[----:B------:R-:W-:-:S04]  /*05b0*/  IADD3 R15, PT, PT, R15, -0x1, RZ ;  /* 0xffffffff0f0f7810 */ /* 0x000fc80007ffe0ff */
[----:B------:R-:W-:-:S05]  /*05c0*/  ISETP.GT.AND P2, PT, R15, R16, PT ;  /* 0x000000100f00720c */ /* 0x000fca0003f44270 */
[----:B------:R-:W-:Y:S08]  /*05d0*/  @P0 BRA `(.L_x_4) ;  /* 0x0000000800c40947 */ /* 0x000ff00003800000 */
[----:B------:R-:W-:Y:S01]  /*05e0*/  HFMA2 R14, -RZ, RZ, 0, 0 ;  /* 0x00000000ff0e7431 */ /* 0x000fe200000001ff */
[----:B------:R-:W-:-:S07]  /*05f0*/  MOV R13, R39 ;  /* 0x00000027000d7202 */ /* 0x000fce0000000f00 */
.L_x_21:
[----:B------:R-:W0:Y:S01]  /*0600*/  LDC.64 R22, c[0x0][0x380] ;  /* 0x0000e000ff167b82 */ /* 0x000e220000000a00 */
[----:B------:R-:W-:-:S04]  /*0610*/  IMAD R0, R6, UR14, R13 ;  /* 0x0000000e06007c24 */ /* 0x000fc8000f8e020d */
[----:B------:R-:W-:-:S04]  /*0620*/  IMAD R3, R0, 0x3, RZ ;  /* 0x0000000300037824 */ /* 0x000fc800078e02ff */
[----:B0-----:R-:W-:-:S05]  /*0630*/  IMAD.WIDE R22, R3, 0x4, R22 ;  /* 0x0000000403167825 */ /* 0x001fca00078e0216 */
[----:B------:R-:W2:Y:S04]  /*0640*/  LDG.E R0, desc[UR8][R22.64] ;  /* 0x0000000816007981 */ /* 0x000ea8000c1e1900 */
[----:B------:R-:W2:Y:S04]  /*0650*/  LDG.E R3, desc[UR8][R22.64+0x4] ;  /* 0x0000040816037981 */ /* 0x000ea8000c1e1900 */
[----:B------:R-:W3:Y:S01]  /*0660*/  LDG.E R43, desc[UR8][R22.64+0x8] ;  /* 0x00000808162b7981 */ /* 0x000ee2000c1e1900 */
[----:B------:R-:W-:Y:S01]  /*0670*/  MOV R2, 0x40400000 ;  /* 0x4040000000027802 */ /* 0x000fe20000000f00 */
[----:B------:R-:W-:Y:S01]  /*0680*/  IMAD.MOV.U32 R17, RZ, RZ, 0x3eaaaaab ;  /* 0x3eaaaaabff117424 */ /* 0x000fe200078e00ff */
[----:B------:R-:W-:Y:S01]  /*0690*/  IADD3 R14, PT, PT, R14, 0x8, RZ ;  /* 0x000000080e0e7810 */ /* 0x000fe20007ffe0ff */
[----:B------:R-:W-:Y:S02]  /*06a0*/  BSSY.RECONVERGENT B5, `(.L_x_5) ;  /* 0x000000f000057945 */ /* 0x000fe40003800200 */
[----:B------:R-:W-:Y:S01]  /*06b0*/  FFMA R2, R17, -R2, 1 ;  /* 0x3f80000011027423 */ /* 0x000fe20000000802 */
[----:B------:R-:W-:-:S03]  /*06c0*/  ISETP.NE.AND P3, PT, R14, R7, PT ;  /* 0x000000070e00720c */ /* 0x000fc60003f65270 */
[----:B------:R-:W-:Y:S01]  /*06d0*/  FFMA R2, R2, R17, 0.3333333432674407959 ;  /* 0x3eaaaaab02027423 */ /* 0x000fe20000000011 */
[----:B--2---:R-:W-:-:S04]  /*06e0*/  FADD R0, R0, R3 ;  /* 0x0000000300007221 */ /* 0x004fc80000000000 */
[----:B---3--:R-:W-:-:S04]  /*06f0*/  FADD R43, R0, R43 ;  /* 0x0000002b002b7221 */ /* 0x008fc80000000000 */
[----:B------:R-:W0:Y:S01]  /*0700*/  FCHK P0, R43, 3 ;  /* 0x404000002b007902 */ /* 0x000e220000000000 */
[----:B------:R-:W-:-:S04]  /*0710*/  FFMA R0, R43, R2, RZ ;  /* 0x000000022b007223 */ /* 0x000fc800000000ff */
[----:B------:R-:W-:-:S04]  /*0720*/  FFMA R3, R0, -3, R43 ;  /* 0xc040000000037823 */ /* 0x000fc8000000002b */
[----:B------:R-:W-:Y:S01]  /*0730*/  FFMA R2, R2, R3, R0 ;  /* 0x0000000302027223 */ /* 0x000fe20000000000 */
[----:B0-----:R-:W-:Y:S06]  /*0740*/  @!P0 BRA `(.L_x_6) ;  /* 0x0000000000108947 */ /* 0x001fec0003800000 */
[----:B------:R-:W-:Y:S01]  /*0750*/  IMAD.MOV.U32 R0, RZ, RZ, 0x40400000 ;  /* 0x40400000ff007424 */ /* 0x000fe200078e00ff */
[----:B------:R-:W-:-:S07]  /*0760*/  MOV R2, 0x780 ;  /* 0x0000078000027802 */ /* 0x000fce0000000f00 */
[----:B------:R-:W-:Y:S05]  /*0770*/  CALL.REL.NOINC `($__internal_2_$__cuda_sm3x_div_rn_noftz_f32_slowpath) ;  /* 0x0000008400787944 */ /* 0x000fea0003c00000 */
[----:B------:R-:W-:-:S07]  /*0780*/  MOV R2, R0 ;  /* 0x0000000000027202 */ /* 0x000fce0000000f00 */
.L_x_6:
[----:B------:R-:W-:Y:S05]  /*0790*/  BSYNC.RECONVERGENT B5 ;  /* 0x0000000000057941 */ /* 0x000fea0003800200 */
.L_x_5:
[----:B------:R-:W2:Y:S04]  /*07a0*/  LDG.E R0, desc[UR8][R22.64+0xc] ;  /* 0x00000c0816007981 */ /* 0x000ea8000c1e1900 */
[----:B------:R-:W2:Y:S04]  /*07b0*/  LDG.E R3, desc[UR8][R22.64+0x10] ;  /* 0x0000100816037981 */ /* 0x000ea8000c1e1900 */
[----:B------:R-:W3:Y:S01]  /*07c0*/  LDG.E R17, desc[UR8][R22.64+0x14] ;  /* 0x0000140816117981 */ /* 0x000ee2000c1e1900 */
[----:B------:R-:W-:Y:S02]  /*07d0*/  HFMA2 R4, -RZ, RZ, 1.666015625, -0.052093505859375 ;  /* 0x3eaaaaabff047431 */ /* 0x000fe400000001ff */
[----:B------:R-:W-:Y:S01]  /*07e0*/  IMAD.MOV.U32 R19, RZ, RZ, 0x40400000 ;  /* 0x40400000ff137424 */ /* 0x000fe200078e00ff */
[----:B------:R-:W-:Y:S01]  /*07f0*/  BSSY.RECONVERGENT B5, `(.L_x_7) ;  /* 0x000000f000057945 */ /* 0x000fe20003800200 */
[----:B------:R-:W-:-:S02]  /*0800*/  FADD R5, R2, R5 ;  /* 0x0000000502057221 */ /* 0x000fc40000000000 */
[----:B------:R-:W-:Y:S01]  /*0810*/  FFMA R19, R4, -R19, 1 ;  /* 0x3f80000004137423 */ /* 0x000fe20000000813 */
[----:B--2---:R-:W-:-:S04]  /*0820*/  FADD R0, R0, R3 ;  /* 0x0000000300007221 */ /* 0x004fc80000000000 */
[----:B---3--:R-:W-:Y:S01]  /*0830*/  FADD R43, R0, R17 ;  /* 0x00000011002b7221 */ /* 0x008fe20000000000 */
[----:B------:R-:W-:-:S03]  /*0840*/  FFMA R0, R19, R4, 0.3333333432674407959 ;  /* 0x3eaaaaab13007423 */ /* 0x000fc60000000004 */
[----:B------:R-:W0:Y:S01]  /*0850*/  FCHK P0, R43, 3 ;  /* 0x404000002b007902 */ /* 0x000e220000000000 */
[----:B------:R-:W-:-:S04]  /*0860*/  FFMA R3, R0, R43, RZ ;  /* 0x0000002b00037223 */ /* 0x000fc800000000ff */
[----:B------:R-:W-:-:S04]  /*0870*/  FFMA R4, R3, -3, R43 ;  /* 0xc040000003047823 */ /* 0x000fc8000000002b */
[----:B------:R-:W-:Y:S01]  /*0880*/  FFMA R4, R0, R4, R3 ;  /* 0x0000000400047223 */ /* 0x000fe20000000003 */
[----:B0-----:R-:W-:Y:S06]  /*0890*/  @!P0 BRA `(.L_x_8) ;  /* 0x0000000000108947 */ /* 0x001fec0003800000 */
[----:B------:R-:W-:Y:S02]  /*08a0*/  MOV R0, 0x40400000 ;  /* 0x4040000000007802 */ /* 0x000fe40000000f00 */
[----:B------:R-:W-:-:S07]  /*08b0*/  MOV R2, 0x8d0 ;  /* 0x000008d000027802 */ /* 0x000fce0000000f00 */
[----:B------:R-:W-:Y:S05]  /*08c0*/  CALL.REL.NOINC `($__internal_2_$__cuda_sm3x_div_rn_noftz_f32_slowpath) ;  /* 0x0000008400247944 */ /* 0x000fea0003c00000 */
[----:B------:R-:W-:-:S07]  /*08d0*/  MOV R4, R0 ;  /* 0x0000000000047202 */ /* 0x000fce0000000f00 */
.L_x_8:
[----:B------:R-:W-:Y:S05]  /*08e0*/  BSYNC.RECONVERGENT B5 ;  /* 0x0000000000057941 */ /* 0x000fea0003800200 */
.L_x_7:
[----:B------:R-:W2:Y:S04]  /*08f0*/  LDG.E R0, desc[UR8][R22.64+0x18] ;  /* 0x0000180816007981 */ /* 0x000ea8000c1e1900 */
[----:B------:R-:W2:Y:S04]  /*0900*/  LDG.E R3, desc[UR8][R22.64+0x1c] ;  /* 0x00001c0816037981 */ /* 0x000ea8000c1e1900 */
[----:B------:R-:W3:Y:S01]  /*0910*/  LDG.E R17, desc[UR8][R22.64+0x20] ;  /* 0x0000200816117981 */ /* 0x000ee2000c1e1900 */
[----:B------:R-:W-:Y:S02]  /*0920*/  HFMA2 R19, -RZ, RZ, 2.125, 0 ;  /* 0x40400000ff137431 */ /* 0x000fe400000001ff */
        /* <DEDUP_REMOVED lines=15> */
[----:B------:R-:W-:-:S07]  /*0a20*/  IMAD.MOV.U32 R2, RZ, RZ, R0 ;  /* 0x000000ffff027224 */ /* 0x000fce00078e0000 */
.L_x_10:
[----:B------:R-:W-:Y:S05]  /*0a30*/  BSYNC.RECONVERGENT B5 ;  /* 0x0000000000057941 */ /* 0x000fea0003800200 */
.L_x_9:
[----:B------:R-:W2:Y:S04]  /*0a40*/  LDG.E R0, desc[UR8][R22.64+0x24] ;  /* 0x0000240816007981 */ /* 0x000ea8000c1e1900 */
[----:B------:R-:W2:Y:S04]  /*0a50*/  LDG.E R3, desc[UR8][R22.64+0x28] ;  /* 0x0000280816037981 */ /* 0x000ea8000c1e1900 */
[----:B------:R-:W3:Y:S01]  /*0a60*/  LDG.E R17, desc[UR8][R22.64+0x2c] ;  /* 0x00002c0816117981 */ /* 0x000ee2000c1e1900 */
[----:B------:R-:W-:Y:S01]  /*0a70*/  HFMA2 R19, -RZ, RZ, 2.125, 0 ;  /* 0x40400000ff137431 */ /* 0x000fe200000001ff */
[----:B------:R-:W-:Y:S01]  /*0a80*/  MOV R4, 0x3eaaaaab ;  /* 0x3eaaaaab00047802 */ /* 0x000fe20000000f00 */
[----:B------:R-:W-:Y:S01]  /*0a90*/  BSSY.RECONVERGENT B5, `(.L_x_11) ;  /* 0x000000f000057945 */ /* 0x000fe20003800200 */
[----:B------:R-:W-:-:S03]  /*0aa0*/  FADD R5, R5, R2 ;  /* 0x0000000205057221 */ /* 0x000fc60000000000 */
        /* <DEDUP_REMOVED lines=13> */
.L_x_12:
[----:B------:R-:W-:Y:S05]  /*0b80*/  BSYNC.RECONVERGENT B5 ;  /* 0x0000000000057941 */ /* 0x000fea0003800200 */
.L_x_11:
        /* <DEDUP_REMOVED lines=20> */
.L_x_14:
[----:B------:R-:W-:Y:S05]  /*0cd0*/  BSYNC.RECONVERGENT B5 ;  /* 0x0000000000057941 */ /* 0x000fea0003800200 */
.L_x_13:
        /* <DEDUP_REMOVED lines=20> */
.L_x_16:
[----:B------:R-:W-:Y:S05]  /*0e20*/  BSYNC.RECONVERGENT B5 ;  /* 0x0000000000057941 */ /* 0x000fea0003800200 */
.L_x_15:
        /* <DEDUP_REMOVED lines=20> */
.L_x_18:
[----:B------:R-:W-:Y:S05]  /*0f70*/  BSYNC.RECONVERGENT B5 ;  /* 0x0000000000057941 */ /* 0x000fea0003800200 */
.L_x_17:
        /* <DEDUP_REMOVED lines=19> */
.L_x_20:
[----:B------:R-:W-:Y:S05]  /*10b0*/  BSYNC.RECONVERGENT B5 ;  /* 0x0000000000057941 */ /* 0x000fea0003800200 */
.L_x_19:
[----:B------:R-:W-:Y:S01]  /*10c0*/  FADD R5, R5, R0 ;  /* 0x0000000005057221 */ /* 0x000fe20000000000 */
[----:B------:R-:W-:Y:S01]  /*10d0*/  IADD3 R13, PT, PT, R13, 0x8, RZ ;  /* 0x000000080d0d7810 */ /* 0x000fe20007ffe0ff */
[----:B------:R-:W-:Y:S06]  /*10e0*/  @P3 BRA `(.L_x_21) ;  /* 0xfffffff400443947 */ /* 0x000fec000383ffff */
.L_x_4:
[----:B------:R-:W-:Y:S05]  /*10f0*/  BSYNC.RECONVERGENT B4 ;  /* 0x0000000000047941 */ /* 0x000fea0003800200 */
.L_x_3:
[----:B------:R-:W-:Y:S01]  /*1100*/  ISETP.NE.AND P0, PT, R11, RZ, PT ;  /* 0x000000ff0b00720c */ /* 0x000fe20003f05270 */
[----:B------:R-:W-:-:S12]  /*1110*/  BSSY.RECONVERGENT B4, `(.L_x_22) ;  /* 0x00000af000047945 */ /* 0x000fd80003800200 */
[----:B------:R-:W-:Y:S05]  /*1120*/  @!P0 BRA `(.L_x_23) ;  /* 0x0000000800b48947 */ /* 0x000fea0003800000 */
[----:B------:R-:W-:Y:S01]  /*1130*/  ISETP.GE.U32.AND P0, PT, R10, 0x3, PT ;  /* 0x000000030a00780c */ /* 0x000fe20003f06070 */
[----:B------:R-:W-:-:S12]  /*1140*/  BSSY.RECONVERGENT B5, `(.L_x_24) ;  /* 0x000005b000057945 */ /* 0x000fd80003800200 */
[----:B------:R-:W-:Y:S05]  /*1150*/  @!P0 BRA `(.L_x_25) ;  /* 0x0000000400648947 */ /* 0x000fea0003800000 */
[----:B------:R-:W0:Y:S01]  /*1160*/  LDCU UR4, c[0x0][0x394] ;  /* 0x00007280ff0477ac */ /* 0x000e220008000800 */
[----:B------:R-:W1:Y:S01]  /*1170*/  LDC.64 R22, c[0x0][0x380] ;  /* 0x0000e000ff167b82 */ /* 0x000e620000000a00 */
[----:B0-----:R-:W-:-:S04]  /*1180*/  IMAD R0, R6, UR4, R13 ;  /* 0x0000000406007c24 */ /* 0x001fc8000f8e020d */
[----:B------:R-:W-:-:S04]  /*1190*/  IMAD R3, R0, 0x3, RZ ;  /* 0x0000000300037824 */ /* 0x000fc800078e02ff */
[----:B-1----:R-:W-:-:S05]  /*11a0*/  IMAD.WIDE R22, R3, 0x4, R22 ;  /* 0x0000000403167825 */ /* 0x002fca00078e0216 */
[----:B------:R-:W2:Y:S04]  /*11b0*/  LDG.E R0, desc[UR8][R22.64] ;  /* 0x0000000816007981 */ /* 0x000ea8000c1e1900 */
[----:B------:R-:W2:Y:S04]  /*11c0*/  LDG.E R3, desc[UR8][R22.64+0x4] ;  /* 0x0000040816037981 */ /* 0x000ea8000c1e1900 */
[----:B------:R-:W3:Y:S01]  /*11d0*/  LDG.E R17, desc[UR8][R22.64+0x8] ;  /* 0x0000080816117981 */ /* 0x000ee2000c1e1900 */
[----:B------:R-:W-:Y:S01]  /*11e0*/  MOV R19, 0x40400000 ;  /* 0x4040000000137802 */ /* 0x000fe20000000f00 */
[----:B------:R-:W-:Y:S01]  /*11f0*/  IMAD.MOV.U32 R2, RZ, RZ, 0x3eaaaaab ;  /* 0x3eaaaaabff027424 */ /* 0x000fe200078e00ff */
[----:B------:R-:W-:Y:S03]  /*1200*/  BSSY.RECONVERGENT B6, `(.L_x_26) ;  /* 0x000000e000067945 */ /* 0x000fe60003800200 */
        /* <DEDUP_REMOVED lines=9> */
[----:B------:R-:W-:Y:S01]  /*12a0*/  HFMA2 R0, -RZ, RZ, 2.125, 0 ;  /* 0x40400000ff007431 */ /* 0x000fe200000001ff */
[----:B------:R-:W-:-:S07]  /*12b0*/  MOV R2, 0x12d0 ;  /* 0x000012d000027802 */ /* 0x000fce0000000f00 */
[----:B------:R-:W-:Y:S05]  /*12c0*/  CALL.REL.NOINC `($__internal_2_$__cuda_sm3x_div_rn_noftz_f32_slowpath) ;  /* 0x0000007800a47944 */ /* 0x000fea0003c00000 */
[----:B------:R-:W-:-:S07]  /*12d0*/  IMAD.MOV.U32 R2, RZ, RZ, R0 ;  /* 0x000000ffff027224 */ /* 0x000fce00078e0000 */
.L_x_27:
[----:B------:R-:W-:Y:S05]  /*12e0*/  BSYNC.RECONVERGENT B6 ;  /* 0x0000000000067941 */ /* 0x000fea0003800200 */
.L_x_26:
        /* <DEDUP_REMOVED lines=20> */
.L_x_29:
[----:B------:R-:W-:Y:S05]  /*1430*/  BSYNC.RECONVERGENT B6 ;  /* 0x0000000000067941 */ /* 0x000fea0003800200 */
.L_x_28:
        /* <DEDUP_REMOVED lines=20> */
.L_x_31:
[----:B------:R-:W-:Y:S05]  /*1580*/  BSYNC.RECONVERGENT B6 ;  /* 0x0000000000067941 */ /* 0x000fea0003800200 */
.L_x_30:
        /* <DEDUP_REMOVED lines=19> */
.L_x_33:
[----:B------:R-:W-:Y:S05]  /*16c0*/  BSYNC.RECONVERGENT B6 ;  /* 0x0000000000067941 */ /* 0x000fea0003800200 */
.L_x_32:
[----:B------:R-:W-:Y:S01]  /*16d0*/  FADD R5, R5, R0 ;  /* 0x0000000005057221 */ /* 0x000fe20000000000 */
[----:B------:R-:W-:-:S07]  /*16e0*/  VIADD R13, R13, 0x4 ;  /* 0x000000040d0d7836 */ /* 0x000fce0000000000 */
.L_x_25:
[----:B------:R-:W-:Y:S05]  /*16f0*/  BSYNC.RECONVERGENT B5 ;  /* 0x0000000000057941 */ /* 0x000fea0003800200 */
.L_x_24:
[----:B------:R-:W-:-:S13]  /*1700*/  ISETP.NE.AND P0, PT, R9, RZ, PT ;  /* 0x000000ff0900720c */ /* 0x000fda0003f05270 */
[----:B------:R-:W-:Y:S05]  /*1710*/  @!P0 BRA `(.L_x_23) ;  /* 0x0000000400388947 */ /* 0x000fea0003800000 */
[----:B------:R-:W-:Y:S01]  /*1720*/  ISETP.NE.AND P0, PT, R9, 0x1, PT ;  /* 0x000000010900780c */ /* 0x000fe20003f05270 */
        /* <DEDUP_REMOVED lines=10> */
[----:B------:R-:W-:Y:S01]  /*17d0*/  HFMA2 R19, -RZ, RZ, 2.125, 0 ;  /* 0x40400000ff137431 */ /* 0x000fe200000001ff */
[----:B------:R-:W-:Y:S01]  /*17e0*/  MOV R2, 0x3eaaaaab ;  /* 0x3eaaaaab00027802 */ /* 0x000fe20000000f00 */
[----:B------:R-:W-:Y:S04]  /*17f0*/  BSSY.RECONVERGENT B6, `(.L_x_36) ;  /* 0x000000e000067945 */ /* 0x000fe80003800200 */
        /* <DEDUP_REMOVED lines=13> */
.L_x_37:
[----:B------:R-:W-:Y:S05]  /*18d0*/  BSYNC.RECONVERGENT B6 ;  /* 0x0000000000067941 */ /* 0x000fea0003800200 */
.L_x_36:
        /* <DEDUP_REMOVED lines=19> */
.L_x_39:
[----:B------:R-:W-:Y:S05]  /*1a10*/  BSYNC.RECONVERGENT B6 ;  /* 0x0000000000067941 */ /* 0x000fea0003800200 */
.L_x_38:
[----:B------:R-:W-:Y:S01]  /*1a20*/  FADD R5, R5, R0 ;  /* 0x0000000005057221 */ /* 0x000fe20000000000 */
[----:B------:R-:W-:-:S07]  /*1a30*/  IADD3 R13, PT, PT, R13, 0x2, RZ ;  /* 0x000000020d0d7810 */ /* 0x000fce0007ffe0ff */
.L_x_35:
[----:B------:R-:W-:Y:S05]  /*1a40*/  BSYNC.RECONVERGENT B5 ;  /* 0x0000000000057941 */ /* 0x000fea0003800200 */
.L_x_34:
[----:B------:R-:W-:-:S13]  /*1a50*/  LOP3.LUT P0, RZ, R12, 0x1, RZ, 0xc0, !PT ;  /* 0x000000010cff7812 */ /* 0x000fda000780c0ff */
        /* <DEDUP_REMOVED lines=24> */
.L_x_41:
[----:B------:R-:W-:Y:S05]  /*1be0*/  BSYNC.RECONVERGENT B5 ;  /* 0x0000000000057941 */ /* 0x000fea0003800200 */
.L_x_40:
[----:B------:R-:W-:-:S07]  /*1bf0*/  FADD R5, R5, R0 ;  /* 0x0000000005057221 */ /* 0x000fce0000000000 */
.L_x_23:
[----:B------:R-:W-:Y:S05]  /*1c00*/  BSYNC.RECONVERGENT B4 ;  /* 0x0000000000047941 */ /* 0x000fea0003800200 */
.L_x_22:
[----:B------:R-:W-:Y:S05]  /*1c10*/  @P2 BRA `(.L_x_42) ;  /* 0xffffffe800542947 */ /* 0x000fea000383ffff */
[----:B------:R-:W-:Y:S05]  /*1c20*/  BSYNC.RECONVERGENT B2 ;  /* 0x0000000000027941 */ /* 0x000fea0003800200 */
.L_x_2:
[----:B------:R-:W0:Y:S01]  /*1c30*/  LDC.64 R6, c[0x0][0x398] ;  /* 0x0000e600ff067b82 */ /* 0x000e220000000a00 */
[----:B------:R-:W-:Y:S01]  /*1c40*/  BSSY.RECONVERGENT B2, `(.L_x_43) ;  /* 0x000000f000027945 */ /* 0x000fe20003800200 */
[----:B0-----:R-:W-:-:S05]  /*1c50*/  IMAD R6, R6, R7, RZ ;  /* 0x0000000706067224 */ /* 0x001fca00078e02ff */
[----:B------:R-:W-:-:S04]  /*1c60*/  I2FP.F32.S32 R2, R6 ;  /* 0x0000000600027245 */ /* 0x000fc80000201400 */
[----:B------:R-:W0:Y:S08]  /*1c70*/  MUFU.RCP R3, R2 ;  /* 0x0000000200037308 */ /* 0x000e300000001000 */
[----:B------:R-:W1:Y:S01]  /*1c80*/  FCHK P0, R5, R2 ;  /* 0x0000000205007302 */ /* 0x000e620000000000 */
[----:B0-----:R-:W-:-:S04]  /*1c90*/  FFMA R0, -R2, R3, 1 ;  /* 0x3f80000002007423 */ /* 0x001fc80000000103 */
[----:B------:R-:W-:-:S04]  /*1ca0*/  FFMA R0, R3, R0, R3 ;  /* 0x0000000003007223 */ /* 0x000fc80000000003 */
[----:B------:R-:W-:-:S04]  /*1cb0*/  FFMA R3, R0, R5, RZ ;  /* 0x0000000500037223 */ /* 0x000fc800000000ff */
[----:B------:R-:W-:-:S04]  /*1cc0*/  FFMA R4, -R2, R3, R5 ;  /* 0x0000000302047223 */ /* 0x000fc80000000105 */
[----:B------:R-:W-:Y:S01]  /*1cd0*/  FFMA R0, R0, R4, R3 ;  /* 0x0000000400007223 */ /* 0x000fe20000000003 */
[----:B-1----:R-:W-:Y:S06]  /*1ce0*/  @!P0 BRA `(.L_x_44) ;  /* 0x0000000000108947 */ /* 0x002fec0003800000 */
[----:B------:R-:W-:Y:S01]  /*1cf0*/  MOV R0, R2 ;  /* 0x0000000200007202 */ /* 0x000fe20000000f00 */
[----:B------:R-:W-:Y:S01]  /*1d00*/  IMAD.MOV.U32 R43, RZ, RZ, R5 ;  /* 0x000000ffff2b7224 */ /* 0x000fe200078e0005 */
[----:B------:R-:W-:-:S07]  /*1d10*/  MOV R2, 0x1d30 ;  /* 0x00001d3000027802 */ /* 0x000fce0000000f00 */
[----:B------:R-:W-:Y:S05]  /*1d20*/  CALL.REL.NOINC `($__internal_2_$__cuda_sm3x_div_rn_noftz_f32_slowpath) ;  /* 0x00000070000c7944 */ /* 0x000fea0003c00000 */
.L_x_44:
[----:B------:R-:W-:Y:S05]  /*1d30*/  BSYNC.RECONVERGENT B2 ;  /* 0x0000000000027941 */ /* 0x000fea0003800200 */
.L_x_43:
[----:B------:R-:W0:Y:S02]  /*1d40*/  LDCU.64 UR4, c[0x0][0x3a0] ;  /* 0x00007400ff0477ac */ /* 0x000e240008000a00 */
[----:B0-----:R-:W-:-:S05]  /*1d50*/  FADD R0, R0, -UR4 ;  /* 0x8000000400007e21 */ /* 0x001fca0008000000 */
[----:B------:R-:W-:-:S13]  /*1d60*/  FSETP.GEU.AND P0, PT, |R0|, UR5, PT ;  /* 0x0000000500007c0b */ /* 0x000fda000bf0e200 */
[----:B------:R-:W-:Y:S05]  /*1d70*/  @P0 BRA `(.L_x_1) ;  /* 0x0000000800900947 */ /* 0x000fea0003800000 */
[----:B------:R-:W0:Y:S01]  /*1d80*/  LDCU.64 UR4, c[0x0][0x398] ;  /* 0x00007300ff0477ac */ /* 0x000e220008000a00 */
[----:B------:R-:W-:Y:S01]  /*1d90*/  HFMA2 R10, -RZ, RZ, 0, 0 ;  /* 0x00000000ff0a7431 */ /* 0x000fe200000001ff */
[----:B0-----:R-:W-:-:S04]  /*1da0*/  UISETP.GE.AND UP0, UPT, UR5, 0x1, UPT ;  /* 0x000000010500788c */ /* 0x001fc8000bf06270 */
[----:B------:R-:W-:-:S09]  /*1db0*/  UISETP.LT.OR UP0, UPT, UR4, 0x1, !UP0 ;  /* 0x000000010400788c */ /* 0x000fd2000c701670 */
[----:B------:R-:W-:Y:S05]  /*1dc0*/  BRA.U UP0, `(.L_x_45) ;  /* 0x0000000500f47547 */ /* 0x000fea000b800000 */
[-C--:B------:R-:W-:Y:S01]  /*1dd0*/  LOP3.LUT R5, RZ, R38.reuse, RZ, 0x33, !PT ;  /* 0x00000026ff057212 */ /* 0x080fe200078e33ff */
[----:B------:R-:W-:Y:S01]  /*1de0*/  BSSY.RECONVERGENT B0, `(.L_x_45) ;  /* 0x000007b000007945 */ /* 0x000fe20003800200 */
[----:B------:R-:W-:Y:S01]  /*1df0*/  IMAD.MOV.U32 R10, RZ, RZ, RZ ;  /* 0x000000ffff0a7224 */ /* 0x000fe200078e00ff */
[----:B------:R-:W-:Y:S02]  /*1e00*/  MOV R9, R38 ;  /* 0x0000002600097202 */ /* 0x000fe40000000f00 */
[----:B------:R-:W-:-:S07]  /*1e10*/  IADD3 R5, PT, PT, R5, UR4, RZ ;  /* 0x0000000405057c10 */ /* 0x000fce000fffe0ff */
.L_x_60:
[----:B------:R-:W-:Y:S01]  /*1e20*/  IMAD R4, R40, R9, RZ ;  /* 0x0000000928047224 */ /* 0x000fe200078e02ff */
[----:B------:R-:W-:Y:S01]  /*1e30*/  BSSY.RECONVERGENT B1, `(.L_x_46) ;  /* 0x0000074000017945 */ /* 0x000fe20003800200 */
[----:B------:R-:W-:Y:S01]  /*1e40*/  IMAD.IADD R3, R5, 0x1, R9 ;  /* 0x0000000105037824 */ /* 0x000fe200078e0209 */
[----:B------:R-:W-:Y:S02]  /*1e50*/  IADD3 R9, PT, PT, R9, -0x1, RZ ;  /* 0xffffffff09097810 */ /* 0x000fe40007ffe0ff */
[----:B------:R-:W-:Y:S02]  /*1e60*/  MOV R7, R39 ;  /* 0x0000002700077202 */ /* 0x000fe40000000f00 */
[----:B01----:R-:W-:-:S13]  /*1e70*/  ISETP.GT.AND P0, PT, R9, R16, PT ;  /* 0x000000100900720c */ /* 0x003fda0003f04270 */
.L_x_59:
[----:B0-----:R-:W0:Y:S01]  /*1e80*/  LDCU UR4, c[0x0][0x39c] ;  /* 0x00007380ff0477ac */ /* 0x001e220008000800 */
[----:B-1----:R-:W1:Y:S01]  /*1e90*/  LDC.64 R14, c[0x0][0x380] ;  /* 0x0000e000ff0e7b82 */ /* 0x002e620000000a00 */
[C---:B------:R-:W-:Y:S02]  /*1ea0*/  IMAD.IADD R0, R7.reuse, 0x1, -R39 ;  /* 0x0000000107007824 */ /* 0x040fe400078e0a27 */
[----:B------:R-:W-:-:S05]  /*1eb0*/  IMAD R11, R7, 0x3, R4 ;  /* 0x00000003070b7824 */ /* 0x000fca00078e0204 */
[----:B------:R-:W2:Y:S01]  /*1ec0*/  LDC.64 R12, c[0x0][0x388] ;  /* 0x0000e200ff0c7b82 */ /* 0x000ea20000000a00 */
[----:B0-----:R-:W-:-:S04]  /*1ed0*/  IMAD R0, R3, UR4, R0 ;  /* 0x0000000403007c24 */ /* 0x001fc8000f8e0200 */
[----:B------:R-:W-:Y:S02]  /*1ee0*/  IMAD R17, R0, 0x3, RZ ;  /* 0x0000000300117824 */ /* 0x000fe400078e02ff */
[----:B-1----:R-:W-:-:S05]  /*1ef0*/  IMAD.WIDE R14, R11, 0x4, R14 ;  /* 0x000000040b0e7825 */ /* 0x002fca00078e020e */
[----:B------:R-:W3:Y:S01]  /*1f00*/  LDG.E R0, desc[UR8][R14.64] ;  /* 0x000000080e007981 */ /* 0x000ee2000c1e1900 */
[----:B--2---:R-:W-:-:S05]  /*1f10*/  IMAD.WIDE R12, R17, 0x4, R12 ;  /* 0x00000004110c7825 */ /* 0x004fca00078e020c */
[----:B------:R-:W3:Y:S01]  /*1f20*/  LDG.E R11, desc[UR8][R12.64] ;  /* 0x000000080c0b7981 */ /* 0x000ee2000c1e1900 */
[----:B------:R-:W-:Y:S01]  /*1f30*/  IADD3 R7, PT, PT, R7, 0x1, RZ ;  /* 0x0000000107077810 */ /* 0x000fe20007ffe0ff */
[----:B------:R-:W-:Y:S01]  /*1f40*/  BSSY.RECONVERGENT B2, `(.L_x_47) ;  /* 0x0000008000027945 */ /* 0x000fe20003800200 */
[----:B------:R-:W-:Y:S02]  /*1f50*/  MOV R42, 0x1fc0 ;  /* 0x00001fc0002a7802 */ /* 0x000fe40000000f00 */
[----:B------:R-:W-:Y:S01]  /*1f60*/  ISETP.GE.AND P1, PT, R7, R18, PT ;  /* 0x000000120700720c */ /* 0x000fe20003f26270 */
[----:B---3--:R-:W-:-:S04]  /*1f70*/  FADD R0, R0, -R11 ;  /* 0x8000000b00007221 */ /* 0x008fc80000000000 */
[----:B------:R-:W0:Y:S02]  /*1f80*/  F2F.F64.F32 R44, R0 ;  /* 0x00000000002c7310 */ /* 0x000e240000201800 */
[----:B0-----:R-:W-:-:S10]  /*1f90*/  DADD R22, -RZ, |R44| ;  /* 0x00000000ff167229 */ /* 0x001fd4000000052c */
[----:B------:R-:W-:-:S07]  /*1fa0*/  MOV R41, R23 ;  /* 0x0000001700297202 */ /* 0x000fce0000000f00 */
[----:B------:R-:W-:Y:S05]  /*1fb0*/  CALL.REL.NOINC `($_Z10start_compPfS_iiiifffS_$__internal_accurate_pow) ;  /* 0x0000007400007944 */ /* 0x000fea0003c00000 */
[----:B------:R-:W-:Y:S05]  /*1fc0*/  BSYNC.RECONVERGENT B2 ;  /* 0x0000000000027941 */ /* 0x000fea0003800200 */
.L_x_47:
[----:B------:R-:W-:Y:S01]  /*1fd0*/  DADD R24, R44, 2 ;  /* 0x400000002c187429 */ /* 0x000fe20000000000 */
[----:B------:R-:W-:Y:S01]  /*1fe0*/  FSETP.NEU.AND P2, PT, R0, RZ, PT ;  /* 0x000000ff0000720b */ /* 0x000fe20003f4d000 */
[----:B------:R-:W-:Y:S08]  /*1ff0*/  BSSY.RECONVERGENT B2, `(.L_x_48) ;  /* 0x000000e000027945 */ /* 0x000ff00003800200 */
[----:B------:R-:W-:-:S02]  /*2000*/  LOP3.LUT R24, R25, 0x7ff00000, RZ, 0xc0, !PT ;  /* 0x7ff0000019187812 */ /* 0x000fc400078ec0ff */
[----:B------:R-:W-:Y:S02]  /*2010*/  FSEL R25, R22, RZ, P2 ;  /* 0x000000ff16197208 */ /* 0x000fe40001000000 */
[----:B------:R-:W-:Y:S02]  /*2020*/  ISETP.NE.AND P3, PT, R24, 0x7ff00000, PT ;  /* 0x7ff000001800780c */ /* 0x000fe40003f65270 */
[----:B------:R-:W-:-:S11]  /*2030*/  FSEL R24, R23, RZ, P2 ;  /* 0x000000ff17187208 */ /* 0x000fd60001000000 */
[----:B------:R-:W-:Y:S05]  /*2040*/  @P3 BRA `(.L_x_49) ;  /* 0x0000000000203947 */ /* 0x000fea0003800000 */
[----:B------:R-:W-:-:S13]  /*2050*/  FSETP.NAN.AND P2, PT, R0, R0, PT ;  /* 0x000000000000720b */ /* 0x000fda0003f48000 */
[----:B------:R-:W-:Y:S05]  /*2060*/  @P2 BRA `(.L_x_50) ;  /* 0x0000000000142947 */ /* 0x000fea0003800000 */
[----:B------:R-:W-:-:S14]  /*2070*/  DSETP.NEU.AND P2, PT, |R44|, +INF , PT ;  /* 0x7ff000002c00742a */ /* 0x000fdc0003f4d200 */
[----:B------:R-:W-:Y:S05]  /*2080*/  @P2 BRA `(.L_x_49) ;  /* 0x0000000000102947 */ /* 0x000fea0003800000 */
[----:B------:R-:W-:Y:S01]  /*2090*/  IMAD.MOV.U32 R24, RZ, RZ, 0x0 ;  /* 0x00000000ff187424 */ /* 0x000fe200078e00ff */
[----:B------:R-:W-:Y:S01]  /*20a0*/  MOV R25, 0x7ff00000 ;  /* 0x7ff0000000197802 */ /* 0x000fe20000000f00 */
[----:B------:R-:W-:Y:S06]  /*20b0*/  BRA `(.L_x_49) ;  /* 0x0000000000047947 */ /* 0x000fec0003800000 */
.L_x_50:
[----:B------:R-:W-:-:S11]  /*20c0*/  DADD R24, R44, 2 ;  /* 0x400000002c187429 */ /* 0x000fd60000000000 */
.L_x_49:
[----:B------:R-:W-:Y:S05]  /*20d0*/  BSYNC.RECONVERGENT B2 ;  /* 0x0000000000027941 */ /* 0x000fea0003800200 */
.L_x_48:
[----:B------:R-:W2:Y:S04]  /*20e0*/  LDG.E R2, desc[UR8][R14.64+0x4] ;  /* 0x000004080e027981 */ /* 0x000ea8000c1e1900 */
[----:B------:R-:W2:Y:S01]  /*20f0*/  LDG.E R17, desc[UR8][R12.64+0x4] ;  /* 0x000004080c117981 */ /* 0x000ea2000c1e1900 */
[----:B------:R-:W0:Y:S01]  /*2100*/  F2F.F64.F32 R10, R10 ;  /* 0x0000000a000a7310 */ /* 0x000e220000201800 */
[----:B------:R-:W-:Y:S01]  /*2110*/  FSETP.NEU.AND P2, PT, R0, 1, PT ;  /* 0x3f8000000000780b */ /* 0x000fe20003f4d000 */
[----:B------:R-:W-:Y:S01]  /*2120*/  BSSY.RECONVERGENT B2, `(.L_x_51) ;  /* 0x000000b000027945 */ /* 0x000fe20003800200 */
[----:B------:R-:W-:Y:S02]  /*2130*/  MOV R42, 0x21d0 ;  /* 0x000021d0002a7802 */ /* 0x000fe40000000f00 */
[----:B------:R-:W-:-:S02]  /*2140*/  FSEL R24, R24, RZ, P2 ;  /* 0x000000ff18187208 */ /* 0x000fc40001000000 */
[----:B------:R-:W-:-:S06]  /*2150*/  FSEL R25, R25, 1.875, P2 ;  /* 0x3ff0000019197808 */ /* 0x000fcc0001000000 */
[----:B0-----:R-:W-:-:S06]  /*2160*/  DADD R24, R10, R24 ;  /* 0x000000000a187229 */ /* 0x001fcc0000000018 */
[----:B------:R-:W-:Y:S01]  /*2170*/  F2F.F32.F64 R8, R24 ;  /* 0x0000001800087310 */ /* 0x000fe20000301000 */
[----:B--2---:R-:W-:-:S07]  /*2180*/  FADD R2, R2, -R17 ;  /* 0x8000001102027221 */ /* 0x004fce0000000000 */
[----:B------:R-:W0:Y:S02]  /*2190*/  F2F.F64.F32 R44, R2 ;  /* 0x00000002002c7310 */ /* 0x000e240000201800 */
[----:B0-----:R-:W-:-:S10]  /*21a0*/  DADD R22, -RZ, |R44| ;  /* 0x00000000ff167229 */ /* 0x001fd4000000052c */
[----:B------:R-:W-:-:S07]  /*21b0*/  MOV R41, R23 ;  /* 0x0000001700297202 */ /* 0x000fce0000000f00 */
[----:B------:R-:W-:Y:S05]  /*21c0*/  CALL.REL.NOINC `($_Z10start_compPfS_iiiifffS_$__internal_accurate_pow) ;  /* 0x00000070007c7944 */ /* 0x000fea0003c00000 */
[----:B------:R-:W-:Y:S05]  /*21d0*/  BSYNC.RECONVERGENT B2 ;  /* 0x0000000000027941 */ /* 0x000fea0003800200 */
.L_x_51:
[----:B------:R-:W-:Y:S01]  /*21e0*/  DADD R10, R44, 2 ;  /* 0x400000002c0a7429 */ /* 0x000fe20000000000 */
[----:B------:R-:W-:Y:S01]  /*21f0*/  FSETP.NEU.AND P2, PT, R2, RZ, PT ;  /* 0x000000ff0200720b */ /* 0x000fe20003f4d000 */
[----:B------:R-:W-:Y:S03]  /*2200*/  BSSY.RECONVERGENT B2, `(.L_x_52) ;  /* 0x000000e000027945 */ /* 0x000fe60003800200 */
[----:B------:R-:W-:Y:S02]  /*2210*/  FSEL R24, R23, RZ, P2 ;  /* 0x000000ff17187208 */ /* 0x000fe40001000000 */
[----:B------:R-:W-:-:S03]  /*2220*/  FSEL R25, R22, RZ, P2 ;  /* 0x000000ff16197208 */ /* 0x000fc60001000000 */
[----:B------:R-:W-:-:S04]  /*2230*/  LOP3.LUT R10, R11, 0x7ff00000, RZ, 0xc0, !PT ;  /* 0x7ff000000b0a7812 */ /* 0x000fc800078ec0ff */
[----:B------:R-:W-:-:S13]  /*2240*/  ISETP.NE.AND P3, PT, R10, 0x7ff00000, PT ;  /* 0x7ff000000a00780c */ /* 0x000fda0003f65270 */
        /* <DEDUP_REMOVED lines=8> */
.L_x_54:
[----:B------:R-:W-:-:S11]  /*22d0*/  DADD R24, R44, 2 ;  /* 0x400000002c187429 */ /* 0x000fd60000000000 */
.L_x_53:
[----:B------:R-:W-:Y:S05]  /*22e0*/  BSYNC.RECONVERGENT B2 ;  /* 0x0000000000027941 */ /* 0x000fea0003800200 */
.L_x_52:
        /* <DEDUP_REMOVED lines=16> */
.L_x_55:
        /* <DEDUP_REMOVED lines=15> */
.L_x_58:
[----:B------:R-:W-:-:S11]  /*24e0*/  DADD R12, R10, 2 ;  /* 0x400000000a0c7429 */ /* 0x000fd60000000000 */
.L_x_57:
[----:B------:R-:W-:Y:S05]  /*24f0*/  BSYNC.RECONVERGENT B2 ;  /* 0x0000000000027941 */ /* 0x000fea0003800200 */
.L_x_56:
[----:B------:R-:W0:Y:S01]  /*2500*/  F2F.F64.F32 R10, R2 ;  /* 0x00000002000a7310 */ /* 0x000e220000201800 */
[----:B------:R-:W-:-:S04]  /*2510*/  FSETP.NEU.AND P2, PT, R0, 1, PT ;  /* 0x3f8000000000780b */ /* 0x000fc80003f4d000 */
[----:B------:R-:W-:Y:S02]  /*2520*/  FSEL R12, R12, RZ, P2 ;  /* 0x000000ff0c0c7208 */ /* 0x000fe40001000000 */
[----:B------:R-:W-:-:S06]  /*2530*/  FSEL R13, R13, 1.875, P2 ;  /* 0x3ff000000d0d7808 */ /* 0x000fcc0001000000 */
[----:B0-----:R-:W-:-:S10]  /*2540*/  DADD R10, R10, R12 ;  /* 0x000000000a0a7229 */ /* 0x001fd4000000000c */
[----:B------:R0:W1:Y:S01]  /*2550*/  F2F.F32.F64 R10, R10 ;  /* 0x0000000a000a7310 */ /* 0x0000620000301000 */
[----:B------:R-:W-:Y:S05]  /*2560*/  @!P1 BRA `(.L_x_59) ;  /* 0xfffffff800449947 */ /* 0x000fea000383ffff */
[----:B------:R-:W-:Y:S05]  /*2570*/  BSYNC.RECONVERGENT B1 ;  /* 0x0000000000017941 */ /* 0x000fea0003800200 */
.L_x_46:
[----:B------:R-:W-:Y:S05]  /*2580*/  @P0 BRA `(.L_x_60) ;  /* 0xfffffff800240947 */ /* 0x000fea000383ffff */
[----:B------:R-:W-:Y:S05]  /*2590*/  BSYNC.RECONVERGENT B0 ;  /* 0x0000000000007941 */ /* 0x000fea0003800200 */
.L_x_45:
[----:B------:R-:W-:Y:S01]  /*25a0*/  IMAD R6, R6, 0x3, RZ ;  /* 0x0000000306067824 */ /* 0x000fe200078e02ff */
[----:B------:R-:W-:Y:S04]  /*25b0*/  BSSY.RECONVERGENT B2, `(.L_x_61) ;  /* 0x000000e000027945 */ /* 0x000fe80003800200 */
[----:B------:R-:W-:-:S04]  /*25c0*/  I2FP.F32.S32 R0, R6 ;  /* 0x0000000600007245 */ /* 0x000fc80000201400 */
[----:B------:R-:W2:Y:S08]  /*25d0*/  MUFU.RCP R3, R0 ;  /* 0x0000000000037308 */ /* 0x000eb00000001000 */
[----:B-1----:R-:W1:Y:S01]  /*25e0*/  FCHK P0, R10, R0 ;  /* 0x000000000a007302 */ /* 0x002e620000000000 */
[----:B--2---:R-:W-:-:S04]  /*25f0*/  FFMA R2, -R0, R3, 1 ;  /* 0x3f80000000027423 */ /* 0x004fc80000000103 */
[----:B------:R-:W-:-:S04]  /*2600*/  FFMA R3, R3, R2, R3 ;  /* 0x0000000203037223 */ /* 0x000fc80000000003 */
[----:B------:R-:W-:-:S04]  /*2610*/  FFMA R5, R3, R10, RZ ;  /* 0x0000000a03057223 */ /* 0x000fc800000000ff */
[----:B------:R-:W-:-:S04]  /*2620*/  FFMA R2, -R0, R5, R10 ;  /* 0x0000000500027223 */ /* 0x000fc8000000010a */
[----:B------:R-:W-:Y:S01]  /*2630*/  FFMA R2, R3, R2, R5 ;  /* 0x0000000203027223 */ /* 0x000fe20000000005 */
[----:B-1----:R-:W-:Y:S06]  /*2640*/  @!P0 BRA `(.L_x_62) ;  /* 0x0000000000108947 */ /* 0x002fec0003800000 */
[----:B------:R-:W-:Y:S02]  /*2650*/  MOV R43, R10 ;  /* 0x0000000a002b7202 */ /* 0x000fe40000000f00 */
[----:B------:R-:W-:-:S07]  /*2660*/  MOV R2, 0x2680 ;  /* 0x0000268000027802 */ /* 0x000fce0000000f00 */
[----:B0-----:R-:W-:Y:S05]  /*2670*/  CALL.REL.NOINC `($__internal_2_$__cuda_sm3x_div_rn_noftz_f32_slowpath) ;  /* 0x0000006400b87944 */ /* 0x001fea0003c00000 */
[----:B------:R-:W-:-:S07]  /*2680*/  IMAD.MOV.U32 R2, RZ, RZ, R0 ;  /* 0x000000ffff027224 */ /* 0x000fce00078e0000 */
.L_x_62:
[----:B------:R-:W-:Y:S05]  /*2690*/  BSYNC.RECONVERGENT B2 ;  /* 0x0000000000027941 */ /* 0x000fea0003800200 */
.L_x_61:
[----:B------:R-:W-:Y:S01]  /*26a0*/  IADD3 R0, PT, PT, R2, -0xd000000, RZ ;  /* 0xf300000002007810 */ /* 0x000fe20007ffe0ff */
[----:B------:R1:W2:Y:S01]  /*26b0*/  MUFU.RSQ R5, R2 ;  /* 0x0000000200057308 */ /* 0x0002a20000001400 */
[----:B------:R-:W-:Y:S02]  /*26c0*/  BSSY.RECONVERGENT B0, `(.L_x_63) ;  /* 0x000000c000007945 */ /* 0x000fe40003800200 */
[----:B------:R-:W-:-:S13]  /*26d0*/  ISETP.GT.U32.AND P0, PT, R0, 0x727fffff, PT ;  /* 0x727fffff0000780c */ /* 0x000fda0003f04070 */
[----:B-1----:R-:W-:Y:S05]  /*26e0*/  @!P0 BRA `(.L_x_64) ;  /* 0x0000000000148947 */ /* 0x002fea0003800000 */
[----:B------:R-:W-:Y:S02]  /*26f0*/  MOV R0, R2 ;  /* 0x0000000200007202 */ /* 0x000fe40000000f00 */
[----:B------:R-:W-:-:S07]  /*2700*/  MOV R7, 0x2720 ;  /* 0x0000272000077802 */ /* 0x000fce0000000f00 */
[----:B0-2---:R-:W-:Y:S05]  /*2710*/  CALL.REL.NOINC `($__internal_1_$__cuda_sm20_sqrt_rn_f32_slowpath) ;  /* 0x0000006400347944 */ /* 0x005fea0003c00000 */
[----:B------:R-:W-:Y:S01]  /*2720*/  IMAD.MOV.U32 R3, RZ, RZ, R0 ;  /* 0x000000ffff037224 */ /* 0x000fe200078e0000 */
[----:B------:R-:W-:Y:S06]  /*2730*/  BRA `(.L_x_65) ;  /* 0x0000000000107947 */ /* 0x000fec0003800000 */
.L_x_64:
[C---:B--2---:R-:W-:Y:S01]  /*2740*/  FMUL.FTZ R3, R5.reuse, R2 ;  /* 0x0000000205037220 */ /* 0x044fe20000410000 */
[----:B------:R-:W-:-:S03]  /*2750*/  FMUL.FTZ R0, R5, 0.5 ;  /* 0x3f00000005007820 */ /* 0x000fc60000410000 */
[----:B------:R-:W-:-:S04]  /*2760*/  FFMA R2, -R3, R3, R2 ;  /* 0x0000000303027223 */ /* 0x000fc80000000102 */
[----:B------:R-:W-:-:S07]  /*2770*/  FFMA R3, R2, R0, R3 ;  /* 0x0000000002037223 */ /* 0x000fce0000000003 */
.L_x_65:
[----:B------:R-:W-:Y:S05]  /*2780*/  BSYNC.RECONVERGENT B0 ;  /* 0x0000000000007941 */ /* 0x000fea0003800200 */
.L_x_63:
[----:B------:R-:W1:Y:S02]  /*2790*/  LDCU UR4, c[0x0][0x3a8] ;  /* 0x00007500ff0477ac */ /* 0x000e640008000800 */
[----:B-1----:R-:W-:-:S13]  /*27a0*/  FSETP.GEU.AND P0, PT, R3, UR4, PT ;  /* 0x0000000403007c0b */ /* 0x002fda000bf0e000 */
[----:B------:R1:W-:Y:S02]  /*27b0*/  @!P0 STG.E desc[UR8][R20.64], R3 ;  /* 0x0000000314008986 */ /* 0x0003e4000c101908 */
.L_x_1:
[----:B------:R-:W-:Y:S05]  /*27c0*/  BSYNC.RECONVERGENT B3 ;  /* 0x0000000000037941 */ /* 0x000fea0003800200 */
.L_x_0:
[----:B-1----:R-:W1:Y:S01]  /*27d0*/  MUFU.RCP64H R3, 1.4142131805419921875 ;  /* 0x3ff6a09e00037908 */ /* 0x002e620000001800 */
[----:B------:R-:W-:Y:S01]  /*27e0*/  HFMA2 R8, -RZ, RZ, 1663, 0.97509765625 ;  /* 0x667f3bcdff087431 */ /* 0x000fe200000001ff */
[----:B------:R-:W-:Y:S01]  /*27f0*/  MOV R9, 0x3ff6a09e ;  /* 0x3ff6a09e00097802 */ /* 0x000fe20000000f00 */
[----:B------:R-:W-:Y:S01]  /*2800*/  IMAD.MOV.U32 R2, RZ, RZ, 0x1 ;  /* 0x00000001ff027424 */ /* 0x000fe200078e00ff */
[----:B------:R-:W2:Y:S01]  /*2810*/  LDCU UR4, c[0x0][0x39c] ;  /* 0x00007380ff0477ac */ /* 0x000ea20008000800 */
[----:B------:R-:W-:Y:S02]  /*2820*/  I2FP.F32.U32 R17, R39 ;  /* 0x0000002700117245 */ /* 0x000fe40000201000 */
[----:B------:R-:W-:Y:S01]  /*2830*/  MOV R15, 0x3ff6a09e ;  /* 0x3ff6a09e000f7802 */ /* 0x000fe20000000f00 */
[----:B------:R-:W-:Y:S01]  /*2840*/  UMOV UR5, 0x667f3bcd ;  /* 0x667f3bcd00057882 */ /* 0x000fe20000000000 */
[----:B-1----:R-:W-:Y:S01]  /*2850*/  DFMA R4, R2, -R8, 1 ;  /* 0x3ff000000204742b */ /* 0x002fe20000000808 */
[----:B--2---:R-:W-:-:S07]  /*2860*/  UIADD3 UR4, UPT, UPT, UR4, -0x1, URZ ;  /* 0xffffffff04047890 */ /* 0x004fce000fffe0ff */
[----:B------:R-:W-:Y:S01]  /*2870*/  DFMA R4, R4, R4, R4 ;  /* 0x000000040404722b */ /* 0x000fe20000000004 */
[----:B------:R-:W-:-:S04]  /*2880*/  I2FP.F32.S32 R19, UR4 ;  /* 0x0000000400137c45 */ /* 0x000fc80008201400 */
[----:B------:R-:W1:Y:S03]  /*2890*/  F2F.F64.F32 R22, R19 ;  /* 0x0000001300167310 */ /* 0x000e660000201800 */
[----:B------:R-:W-:-:S08]  /*28a0*/  DFMA R4, R2, R4, R2 ;  /* 0x000000040204722b */ /* 0x000fd00000000002 */
[----:B------:R-:W-:Y:S01]  /*28b0*/  DFMA R2, R4, -R8, 1 ;  /* 0x3ff000000402742b */ /* 0x000fe20000000808 */
[----:B-1----:R-:W-:-:S07]  /*28c0*/  FSETP.GEU.AND P1, PT, |R23|, 6.5827683646048100446e-37, PT ;  /* 0x036000001700780b */ /* 0x002fce0003f2e200 */
[----:B------:R-:W-:-:S08]  /*28d0*/  DFMA R2, R4, R2, R4 ;  /* 0x000000020402722b */ /* 0x000fd00000000004 */
[----:B------:R-:W-:-:S08]  /*28e0*/  DMUL R6, R22, R2 ;  /* 0x0000000216067228 */ /* 0x000fd00000000000 */
[----:B------:R-:W-:-:S08]  /*28f0*/  DFMA R4, R6, -R8, R22 ;  /* 0x800000080604722b */ /* 0x000fd00000000016 */
[----:B------:R-:W-:-:S10]  /*2900*/  DFMA R6, R2, R4, R6 ;  /* 0x000000040206722b */ /* 0x000fd40000000006 */
[----:B------:R-:W-:-:S05]  /*2910*/  FFMA R0, RZ, 1.9267766475677490234, R7 ;  /* 0x3ff6a09eff007823 */ /* 0x000fca0000000007 */
[----:B------:R-:W-:-:S13]  /*2920*/  FSETP.GT.AND P0, PT, |R0|, 1.469367938527859385e-39, PT ;  /* 0x001000000000780b */ /* 0x000fda0003f04200 */
[----:B------:R-:W-:Y:S05]  /*2930*/  @P0 BRA P1, `(.L_x_66) ;  /* 0x0000000000100947 */ /* 0x000fea0000800000 */
[----:B------:R-:W-:-:S07]  /*2940*/  MOV R36, 0x2960 ;  /* 0x0000296000247802 */ /* 0x000fce0000000f00 */
[----:B0-----:R-:W-:Y:S05]  /*2950*/  CALL.REL.NOINC `($__internal_0_$__cuda_sm20_div_rn_f64_full) ;  /* 0x0000005c002c7944 */ /* 0x001fea0003c00000 */
[----:B------:R-:W-:Y:S01]  /*2960*/  MOV R6, R22 ;  /* 0x0000001600067202 */ /* 0x000fe20000000f00 */
[----:B------:R-:W-:-:S07]  /*2970*/  IMAD.MOV.U32 R7, RZ, RZ, R23 ;  /* 0x000000ffff077224 */ /* 0x000fce00078e0017 */
.L_x_66:
[----:B------:R-:W1:Y:S01]  /*2980*/  MUFU.RCP64H R3, 1.4142131805419921875 ;  /* 0x3ff6a09e00037908 */ /* 0x000e620000001800 */
[----:B------:R-:W2:Y:S01]  /*2990*/  LDCU UR4, c[0x0][0x398] ;  /* 0x00007300ff0477ac */ /* 0x000ea20008000800 */
[----:B------:R-:W-:Y:S02]  /*29a0*/  MOV R4, 0x667f3bcd ;  /* 0x667f3bcd00047802 */ /* 0x000fe40000000f00 */
[----:B------:R-:W-:Y:S01]  /*29b0*/  MOV R5, 0x3ff6a09e ;  /* 0x3ff6a09e00057802 */ /* 0x000fe20000000f00 */
[----:B------:R-:W3:Y:S01]  /*29c0*/  LDCU UR6, c[0x0][0x390] ;  /* 0x00007200ff0677ac */ /* 0x000ee20008000800 */
[----:B------:R-:W-:Y:S02]  /*29d0*/  MOV R2, 0x1 ;  /* 0x0000000100027802 */ /* 0x000fe40000000f00 */
[----:B------:R-:W-:Y:S01]  /*29e0*/  F2F.F32.F64 R6, R6 ;  /* 0x0000000600067310 */ /* 0x000fe20000301000 */
[----:B------:R-:W-:-:S03]  /*29f0*/  LOP3.LUT R13, RZ, R38, RZ, 0x33, !PT ;  /* 0x00000026ff0d7212 */ /* 0x000fc600078e33ff */
[----:B-1----:R-:W-:Y:S01]  /*2a00*/  DFMA R8, R2, -R4, 1 ;  /* 0x3ff000000208742b */ /* 0x002fe20000000804 */
[----:B--2---:R-:W-:Y:S01]  /*2a10*/  UIADD3 UR4, UPT, UPT, UR4, -0x1, URZ ;  /* 0xffffffff04047890 */ /* 0x004fe2000fffe0ff */
[----:B---3--:R-:W-:-:S06]  /*2a20*/  VIADD R13, R13, UR6 ;  /* 0x000000060d0d7c36 */ /* 0x008fcc0008000000 */
[----:B------:R-:W-:Y:S01]  /*2a30*/  DFMA R8, R8, R8, R8 ;  /* 0x000000080808722b */ /* 0x000fe20000000008 */
[----:B------:R-:W-:Y:S02]  /*2a40*/  I2FP.F32.S32 R14, UR4 ;  /* 0x00000004000e7c45 */ /* 0x000fe40008201400 */
[----:B------:R-:W-:-:S03]  /*2a50*/  I2FP.F32.S32 R13, R13 ;  /* 0x0000000d000d7245 */ /* 0x000fc60000201400 */
[----:B------:R-:W-:Y:S02]  /*2a60*/  FADD R22, R19, R14 ;  /* 0x0000000e13167221 */ /* 0x000fe40000000000 */
[----:B------:R-:W-:-:S04]  /*2a70*/  DFMA R8, R2, R8, R2 ;  /* 0x000000080208722b */ /* 0x000fc80000000002 */
[----:B------:R-:W1:Y:S04]  /*2a80*/  F2F.F64.F32 R22, R22 ;  /* 0x0000001600167310 */ /* 0x000e680000201800 */
[----:B------:R-:W-:-:S08]  /*2a90*/  DFMA R2, R8, -R4, 1 ;  /* 0x3ff000000802742b */ /* 0x000fd00000000804 */
[----:B------:R-:W-:Y:S01]  /*2aa0*/  DFMA R8, R8, R2, R8 ;  /* 0x000000020808722b */ /* 0x000fe20000000008 */
[----:B-1----:R-:W-:-:S07]  /*2ab0*/  FSETP.GEU.AND P1, PT, |R23|, 6.5827683646048100446e-37, PT ;  /* 0x036000001700780b */ /* 0x002fce0003f2e200 */
[----:B------:R-:W-:-:S08]  /*2ac0*/  DMUL R2, R8, R22 ;  /* 0x0000001608027228 */ /* 0x000fd00000000000 */
[----:B------:R-:W-:-:S08]  /*2ad0*/  DFMA R4, R2, -R4, R22 ;  /* 0x800000040204722b */ /* 0x000fd00000000016 */
[----:B------:R-:W-:Y:S01]  /*2ae0*/  DFMA R2, R8, R4, R2 ;  /* 0x000000040802722b */ /* 0x000fe20000000002 */
[----:B------:R-:W-:-:S09]  /*2af0*/  FADD R5, R17, R6 ;  /* 0x0000000611057221 */ /* 0x000fd20000000000 */
[----:B------:R-:W-:-:S05]  /*2b00*/  FFMA R0, RZ, 1.9267766475677490234, R3 ;  /* 0x3ff6a09eff007823 */ /* 0x000fca0000000003 */
[----:B------:R-:W-:-:S13]  /*2b10*/  FSETP.GT.AND P0, PT, |R0|, 1.469367938527859385e-39, PT ;  /* 0x001000000000780b */ /* 0x000fda0003f04200 */
[----:B------:R-:W-:Y:S05]  /*2b20*/  @P0 BRA P1, `(.L_x_67) ;  /* 0x0000000000100947 */ /* 0x000fea0000800000 */
[----:B------:R-:W-:-:S07]  /*2b30*/  MOV R36, 0x2b50 ;  /* 0x00002b5000247802 */ /* 0x000fce0000000f00 */
[----:B0-----:R-:W-:Y:S05]  /*2b40*/  CALL.REL.NOINC `($__internal_0_$__cuda_sm20_div_rn_f64_full) ;  /* 0x0000005800b07944 */ /* 0x001fea0003c00000 */
[----:B------:R-:W-:Y:S02]  /*2b50*/  MOV R2, R22 ;  /* 0x0000001600027202 */ /* 0x000fe40000000f00 */
[----:B------:R-:W-:-:S07]  /*2b60*/  MOV R3, R23 ;  /* 0x0000001700037202 */ /* 0x000fce0000000f00 */
.L_x_67:
[----:B------:R-:W1:Y:S01]  /*2b70*/  MUFU.RCP64H R7, 1.4142131805419921875 ;  /* 0x3ff6a09e00077908 */ /* 0x000e620000001800 */
[----:B------:R-:W-:Y:S01]  /*2b80*/  MOV R10, 0x667f3bcd ;  /* 0x667f3bcd000a7802 */ /* 0x000fe20000000f00 */
[----:B0-----:R-:W-:Y:S01]  /*2b90*/  IMAD.MOV.U32 R11, RZ, RZ, 0x3ff6a09e ;  /* 0x3ff6a09eff0b7424 */ /* 0x001fe200078e00ff */
[----:B------:R-:W-:Y:S01]  /*2ba0*/  MOV R6, 0x1 ;  /* 0x0000000100067802 */ /* 0x000fe20000000f00 */
[----:B------:R-:W-:-:S04]  /*2bb0*/  FADD R22, RZ, -R14 ;  /* 0x8000000eff167221 */ /* 0x000fc80000000000 */
[----:B------:R-:W-:Y:S08]  /*2bc0*/  F2F.F32.F64 R12, R2 ;  /* 0x00000002000c7310 */ /* 0x000ff00000301000 */
[----:B------:R-:W0:Y:S01]  /*2bd0*/  F2F.F64.F32 R22, R22 ;  /* 0x0000001600167310 */ /* 0x000e220000201800 */
[----:B-1----:R-:W-:-:S08]  /*2be0*/  DFMA R8, R6, -R10, 1 ;  /* 0x3ff000000608742b */ /* 0x002fd0000000080a */
[----:B------:R-:W-:Y:S01]  /*2bf0*/  DFMA R8, R8, R8, R8 ;  /* 0x000000080808722b */ /* 0x000fe20000000008 */
[----:B0-----:R-:W-:-:S07]  /*2c00*/  FSETP.GEU.AND P1, PT, |R23|, 6.5827683646048100446e-37, PT ;  /* 0x036000001700780b */ /* 0x001fce0003f2e200 */
[----:B------:R-:W-:-:S08]  /*2c10*/  DFMA R8, R6, R8, R6 ;  /* 0x000000080608722b */ /* 0x000fd00000000006 */
[----:B------:R-:W-:-:S08]  /*2c20*/  DFMA R6, R8, -R10, 1 ;  /* 0x3ff000000806742b */ /* 0x000fd0000000080a */
[----:B------:R-:W-:-:S08]  /*2c30*/  DFMA R24, R8, R6, R8 ;  /* 0x000000060818722b */ /* 0x000fd00000000008 */
[----:B------:R-:W-:-:S08]  /*2c40*/  DMUL R8, R24, R22 ;  /* 0x0000001618087228 */ /* 0x000fd00000000000 */
[----:B------:R-:W-:-:S08]  /*2c50*/  DFMA R6, R8, -R10, R22 ;  /* 0x8000000a0806722b */ /* 0x000fd00000000016 */
[----:B------:R-:W-:-:S10]  /*2c60*/  DFMA R8, R24, R6, R8 ;  /* 0x000000061808722b */ /* 0x000fd40000000008 */
[----:B------:R-:W-:-:S05]  /*2c70*/  FFMA R0, RZ, 1.9267766475677490234, R9 ;  /* 0x3ff6a09eff007823 */ /* 0x000fca0000000009 */
[----:B------:R-:W-:Y:S01]  /*2c80*/  FSETP.GT.AND P0, PT, |R0|, 1.469367938527859385e-39, PT ;  /* 0x001000000000780b */ /* 0x000fe20003f04200 */
[----:B------:R-:W-:-:S12]  /*2c90*/  FADD R0, R13, R12 ;  /* 0x0000000c0d007221 */ /* 0x000fd80000000000 */
[----:B------:R-:W-:Y:S05]  /*2ca0*/  @P0 BRA P1, `(.L_x_68) ;  /* 0x0000000000100947 */ /* 0x000fea0000800000 */
[----:B------:R-:W-:-:S07]  /*2cb0*/  MOV R36, 0x2cd0 ;  /* 0x00002cd000247802 */ /* 0x000fce0000000f00 */
[----:B------:R-:W-:Y:S05]  /*2cc0*/  CALL.REL.NOINC `($__internal_0_$__cuda_sm20_div_rn_f64_full) ;  /* 0x0000005800507944 */ /* 0x000fea0003c00000 */
[----:B------:R-:W-:Y:S02]  /*2cd0*/  MOV R8, R22 ;  /* 0x0000001600087202 */ /* 0x000fe40000000f00 */
[----:B------:R-:W-:-:S07]  /*2ce0*/  MOV R9, R23 ;  /* 0x0000001700097202 */ /* 0x000fce0000000f00 */
.L_x_68:
[----:B------:R-:W0:Y:S01]  /*2cf0*/  F2F.F32.F64 R8, R8 ;  /* 0x0000000800087310 */ /* 0x000e220000301000 */
[----:B------:R-:W1:Y:S01]  /*2d00*/  LDCU.64 UR14, c[0x0][0x390] ;  /* 0x00007200ff0e77ac */ /* 0x000e620008000a00 */
[----:B------:R-:W-:Y:S06]  /*2d10*/  BSSY.RECONVERGENT B5, `(.L_x_69) ;  /* 0x00002ae000057945 */ /* 0x000fec0003800200 */
[----:B------:R-:W1:Y:S01]  /*2d20*/  F2I.CEIL.NTZ R0, R0 ;  /* 0x0000000000007305 */ /* 0x000e62000020b100 */
[----:B0-----:R-:W-:-:S07]  /*2d30*/  FADD R6, R17, R8 ;  /* 0x0000000811067221 */ /* 0x001fce0000000000 */
[----:B------:R-:W0:Y:S01]  /*2d40*/  F2I.CEIL.NTZ R5, R5 ;  /* 0x0000000500057305 */ /* 0x000e22000020b100 */
[----:B-1----:R-:W-:-:S07]  /*2d50*/  ISETP.GE.AND P0, PT, R0, UR14, PT ;  /* 0x0000000e00007c0c */ /* 0x002fce000bf06270 */
[----:B------:R-:W1:Y:S01]  /*2d60*/  F2I.FLOOR.NTZ R6, R6 ;  /* 0x0000000600067305 */ /* 0x000e620000207100 */
[----:B0-----:R-:W-:-:S04]  /*2d70*/  ISETP.GE.OR P0, PT, R5, UR15, P0 ;  /* 0x0000000f05007c0c */ /* 0x001fc80008706670 */
[----:B-1----:R-:W-:-:S04]  /*2d80*/  ISETP.LT.OR P0, PT, R6, RZ, P0 ;  /* 0x000000ff0600720c */ /* 0x002fc80000701670 */
[----:B------:R-:W-:-:S13]  /*2d90*/  ISETP.LT.OR P0, PT, R38, RZ, P0 ;  /* 0x000000ff2600720c */ /* 0x000fda0000701670 */
[----:B------:R-:W-:Y:S05]  /*2da0*/  @P0 BRA `(.L_x_70) ;  /* 0x0000002800900947 */ /* 0x000fea0003800000 */
[----:B------:R-:W-:Y:S01]  /*2db0*/  LOP3.LUT R7, RZ, R0, RZ, 0x33, !PT ;  /* 0x00000000ff077212 */ /* 0x000fe200078e33ff */
[----:B------:R-:W-:Y:S01]  /*2dc0*/  BSSY.RECONVERGENT B4, `(.L_x_71) ;  /* 0x000017a000047945 */ /* 0x000fe20003800200 */
[----:B------:R-:W-:-:S03]  /*2dd0*/  HFMA2 R29, -RZ, RZ, 0, 0 ;  /* 0x00000000ff1d7431 */ /* 0x000fc600000001ff */
[----:B------:R-:W-:-:S05]  /*2de0*/  VIADD R7, R7, UR14 ;  /* 0x0000000e07077c36 */ /* 0x000fca0008000000 */
[----:B------:R-:W-:-:S13]  /*2df0*/  ISETP.GE.AND P0, PT, R38, R7, PT ;  /* 0x000000072600720c */ /* 0x000fda0003f06270 */
[----:B------:R-:W-:Y:S05]  /*2e00*/  @!P0 BRA `(.L_x_72) ;  /* 0x0000001400d48947 */ /* 0x000fea0003800000 */
[----:B------:R-:W-:Y:S01]  /*2e10*/  IADD3 R8, PT, PT, -R6, R5, RZ ;  /* 0x0000000506087210 */ /* 0x000fe20007ffe1ff */
[----:B------:R-:W-:Y:S01]  /*2e20*/  IMAD.MOV.U32 R29, RZ, RZ, RZ ;  /* 0x000000ffff1d7224 */ /* 0x000fe200078e00ff */
[----:B------:R-:W-:Y:S02]  /*2e30*/  MOV R22, R38 ;  /* 0x0000002600167202 */ /* 0x000fe40000000f00 */
[----:B------:R-:W-:-:S04]  /*2e40*/  IADD3 R9, PT, PT, R8, 0x1, RZ ;  /* 0x0000000108097810 */ /* 0x000fc80007ffe0ff */
[C---:B------:R-:W-:Y:S02]  /*2e50*/  LOP3.LUT R10, R9.reuse, 0x7, RZ, 0xc0, !PT ;  /* 0x00000007090a7812 */ /* 0x040fe400078ec0ff */
[C---:B------:R-:W-:Y:S02]  /*2e60*/  LOP3.LUT R11, R9.reuse, 0x3, RZ, 0xc0, !PT ;  /* 0x00000003090b7812 */ /* 0x040fe400078ec0ff */
[----:B------:R-:W-:Y:S02]  /*2e70*/  LOP3.LUT R23, R9, 0xfffffff8, RZ, 0xc0, !PT ;  /* 0xfffffff809177812 */ /* 0x000fe400078ec0ff */
[----:B------:R-:W-:-:S07]  /*2e80*/  IADD3 R26, PT, PT, R10, -0x1, RZ ;  /* 0xffffffff0a1a7810 */ /* 0x000fce0007ffe0ff */
.L_x_112:
[----:B------:R-:W-:Y:S01]  /*2e90*/  ISETP.GE.AND P0, PT, R5, R6, PT ;  /* 0x000000060500720c */ /* 0x000fe20003f06270 */
[----:B------:R-:W-:-:S12]  /*2ea0*/  BSSY.RECONVERGENT B3, `(.L_x_73) ;  /* 0x0000168000037945 */ /* 0x000fd80003800200 */
[----:B------:R-:W-:Y:S05]  /*2eb0*/  @!P0 BRA `(.L_x_74) ;  /* 0x0000001400988947 */ /* 0x000fea0003800000 */
[----:B------:R-:W-:Y:S01]  /*2ec0*/  ISETP.GE.U32.AND P0, PT, R8, 0x7, PT ;  /* 0x000000070800780c */ /* 0x000fe20003f06070 */
[----:B------:R-:W-:Y:S01]  /*2ed0*/  BSSY.RECONVERGENT B2, `(.L_x_75) ;  /* 0x00000b5000027945 */ /* 0x000fe20003800200 */
[----:B------:R-:W-:-:S11]  /*2ee0*/  MOV R27, R6 ;  /* 0x00000006001b7202 */ /* 0x000fd60000000f00 */
[----:B------:R-:W-:Y:S05]  /*2ef0*/  @!P0 BRA `(.L_x_76) ;  /* 0x0000000800c88947 */ /* 0x000fea0003800000 */
[----:B------:R-:W-:Y:S01]  /*2f00*/  IMAD.MOV.U32 R32, RZ, RZ, RZ ;  /* 0x000000ffff207224 */ /* 0x000fe200078e00ff */
[----:B------:R-:W-:-:S07]  /*2f10*/  MOV R27, R6 ;  /* 0x00000006001b7202 */ /* 0x000fce0000000f00 */
.L_x_93:
        /* <DEDUP_REMOVED lines=8> */
[----:B------:R-:W-:Y:S01]  /*2fa0*/  HFMA2 R2, -RZ, RZ, 1.666015625, -0.052093505859375 ;  /* 0x3eaaaaabff027431 */ /* 0x000fe200000001ff */
[----:B------:R-:W-:Y:S01]  /*2fb0*/  MOV R33, 0x40400000 ;  /* 0x4040000000217802 */ /* 0x000fe20000000f00 */
[----:B------:R-:W-:Y:S01]  /*2fc0*/  VIADD R32, R32, 0x8 ;  /* 0x0000000820207836 */ /* 0x000fe20000000000 */
[----:B------:R-:W-:Y:S04]  /*2fd0*/  BSSY.RECONVERGENT B6, `(.L_x_77) ;  /* 0x000000f000067945 */ /* 0x000fe80003800200 */
[----:B------:R-:W-:Y:S01]  /*2fe0*/  ISETP.NE.AND P2, PT, R32, R23, PT ;  /* 0x000000172000720c */ /* 0x000fe20003f45270 */
        /* <DEDUP_REMOVED lines=13> */
.L_x_78:
[----:B------:R-:W-:Y:S05]  /*30c0*/  BSYNC.RECONVERGENT B6 ;  /* 0x0000000000067941 */ /* 0x000fea0003800200 */
.L_x_77:
        /* <DEDUP_REMOVED lines=20> */
.L_x_80:
[----:B------:R-:W-:Y:S05]  /*3210*/  BSYNC.RECONVERGENT B6 ;  /* 0x0000000000067941 */ /* 0x000fea0003800200 */
.L_x_79:
        /* <DEDUP_REMOVED lines=20> */
.L_x_82:
[----:B------:R-:W-:Y:S05]  /*3360*/  BSYNC.RECONVERGENT B6 ;  /* 0x0000000000067941 */ /* 0x000fea0003800200 */
.L_x_81:
        /* <DEDUP_REMOVED lines=20> */
.L_x_84:
[----:B------:R-:W-:Y:S05]  /*34b0*/  BSYNC.RECONVERGENT B6 ;  /* 0x0000000000067941 */ /* 0x000fea0003800200 */
.L_x_83:
        /* <DEDUP_REMOVED lines=20> */
.L_x_86:
[----:B------:R-:W-:Y:S05]  /*3600*/  BSYNC.RECONVERGENT B6 ;  /* 0x0000000000067941 */ /* 0x000fea0003800200 */
.L_x_85:
        /* <DEDUP_REMOVED lines=20> */
.L_x_88:
[----:B------:R-:W-:Y:S05]  /*3750*/  BSYNC.RECONVERGENT B6 ;  /* 0x0000000000067941 */ /* 0x000fea0003800200 */
.L_x_87:
        /* <DEDUP_REMOVED lines=20> */
.L_x_90:
[----:B------:R-:W-:Y:S05]  /*38a0*/  BSYNC.RECONVERGENT B6 ;  /* 0x0000000000067941 */ /* 0x000fea0003800200 */
.L_x_89:
        /* <DEDUP_REMOVED lines=19> */
.L_x_92:
[----:B------:R-:W-:Y:S05]  /*39e0*/  BSYNC.RECONVERGENT B6 ;  /* 0x0000000000067941 */ /* 0x000fea0003800200 */
.L_x_91:
[----:B------:R-:W-:Y:S01]  /*39f0*/  FADD R29, R29, R0 ;  /* 0x000000001d1d7221 */ /* 0x000fe20000000000 */
[----:B------:R-:W-:Y:S01]  /*3a00*/  IADD3 R27, PT, PT, R27, 0x8, RZ ;  /* 0x000000081b1b7810 */ /* 0x000fe20007ffe0ff */
[----:B------:R-:W-:Y:S06]  /*3a10*/  @P2 BRA `(.L_x_93) ;  /* 0xfffffff400402947 */ /* 0x000fec000383ffff */
.L_x_76:
[----:B------:R-:W-:Y:S05]  /*3a20*/  BSYNC.RECONVERGENT B2 ;  /* 0x0000000000027941 */ /* 0x000fea0003800200 */
.L_x_75:
[----:B------:R-:W-:-:S13]  /*3a30*/  ISETP.NE.AND P0, PT, R10, RZ, PT ;  /* 0x000000ff0a00720c */ /* 0x000fda0003f05270 */
        /* <DEDUP_REMOVED lines=27> */
[----:B------:R-:W-:-:S07]  /*3bf0*/  MOV R2, R0 ;  /* 0x0000000000027202 */ /* 0x000fce0000000f00 */
.L_x_97:
[----:B------:R-:W-:Y:S05]  /*3c00*/  BSYNC.RECONVERGENT B6 ;  /* 0x0000000000067941 */ /* 0x000fea0003800200 */
.L_x_96:
        /* <DEDUP_REMOVED lines=20> */
.L_x_99:
[----:B------:R-:W-:Y:S05]  /*3d50*/  BSYNC.RECONVERGENT B6 ;  /* 0x0000000000067941 */ /* 0x000fea0003800200 */
.L_x_98:
        /* <DEDUP_REMOVED lines=20> */
.L_x_101:
[----:B------:R-:W-:Y:S05]  /*3ea0*/  BSYNC.RECONVERGENT B6 ;  /* 0x0000000000067941 */ /* 0x000fea0003800200 */
.L_x_100:
        /* <DEDUP_REMOVED lines=19> */
.L_x_103:
[----:B------:R-:W-:Y:S05]  /*3fe0*/  BSYNC.RECONVERGENT B6 ;  /* 0x0000000000067941 */ /* 0x000fea0003800200 */
.L_x_102:
[----:B------:R-:W-:Y:S01]  /*3ff0*/  FADD R29, R29, R0 ;  /* 0x000000001d1d7221 */ /* 0x000fe20000000000 */
[----:B------:R-:W-:-:S07]  /*4000*/  IADD3 R27, PT, PT, R27, 0x4, RZ ;  /* 0x000000041b1b7810 */ /* 0x000fce0007ffe0ff */
.L_x_95:
[----:B------:R-:W-:Y:S05]  /*4010*/  BSYNC.RECONVERGENT B2 ;  /* 0x0000000000027941 */ /* 0x000fea0003800200 */
.L_x_94:
        /* <DEDUP_REMOVED lines=29> */
.L_x_107:
[----:B------:R-:W-:Y:S05]  /*41f0*/  BSYNC.RECONVERGENT B6 ;  /* 0x0000000000067941 */ /* 0x000fea0003800200 */
.L_x_106:
        /* <DEDUP_REMOVED lines=19> */
.L_x_109:
[----:B------:R-:W-:Y:S05]  /*4330*/  BSYNC.RECONVERGENT B6 ;  /* 0x0000000000067941 */ /* 0x000fea0003800200 */
.L_x_108:
[----:B------:R-:W-:Y:S01]  /*4340*/  FADD R29, R29, R0 ;  /* 0x000000001d1d7221 */ /* 0x000fe20000000000 */
[----:B------:R-:W-:-:S07]  /*4350*/  IADD3 R27, PT, PT, R27, 0x2, RZ ;  /* 0x000000021b1b7810 */ /* 0x000fce0007ffe0ff */
.L_x_105:
[----:B------:R-:W-:Y:S05]  /*4360*/  BSYNC.RECONVERGENT B2 ;  /* 0x0000000000027941 */ /* 0x000fea0003800200 */
.L_x_104:
        /* <DEDUP_REMOVED lines=25> */
.L_x_111:
[----:B------:R-:W-:Y:S05]  /*4500*/  BSYNC.RECONVERGENT B2 ;  /* 0x0000000000027941 */ /* 0x000fea0003800200 */
.L_x_110:
[----:B------:R-:W-:-:S07]  /*4510*/  FADD R29, R29, R0 ;  /* 0x000000001d1d7221 */ /* 0x000fce0000000000 */
.L_x_74:
[----:B------:R-:W-:Y:S05]  /*4520*/  BSYNC.RECONVERGENT B3 ;  /* 0x0000000000037941 */ /* 0x000fea0003800200 */
.L_x_73:
[C---:B------:R-:W-:Y:S02]  /*4530*/  ISETP.GT.AND P0, PT, R22.reuse, R7, PT ;  /* 0x000000071600720c */ /* 0x040fe40003f04270 */
[----:B------:R-:W-:-:S11]  /*4540*/  IADD3 R22, PT, PT, R22, -0x1, RZ ;  /* 0xffffffff16167810 */ /* 0x000fd60007ffe0ff */
[----:B------:R-:W-:Y:S05]  /*4550*/  @P0 BRA `(.L_x_112) ;  /* 0xffffffe8004c0947 */ /* 0x000fea000383ffff */
.L_x_72:
[----:B------:R-:W-:Y:S05]  /*4560*/  BSYNC.RECONVERGENT B4 ;  /* 0x0000000000047941 */ /* 0x000fea0003800200 */
.L_x_71:
[----:B------:R-:W-:Y:S01]  /*4570*/  IADD3 R0, PT, PT, -R6, R5, RZ ;  /* 0x0000000506007210 */ /* 0x000fe20007ffe1ff */
[----:B------:R-:W-:Y:S01]  /*4580*/  IMAD.IADD R7, R38, 0x1, -R7 ;  /* 0x0000000126077824 */ /* 0x000fe200078e0a07 */
[----:B------:R-:W-:Y:S03]  /*4590*/  BSSY.RECONVERGENT B2, `(.L_x_113) ;  /* 0x0000011000027945 */ /* 0x000fe60003800200 */
[----:B------:R-:W-:-:S05]  /*45a0*/  IMAD R0, R7, R0, R0 ;  /* 0x0000000007007224 */ /* 0x000fca00078e0200 */
[----:B------:R-:W-:-:S04]  /*45b0*/  IADD3 R0, PT, PT, R7, 0x1, R0 ;  /* 0x0000000107007810 */ /* 0x000fc80007ffe000 */
[----:B------:R-:W-:-:S04]  /*45c0*/  IABS R0, R0 ;  /* 0x0000000000007213 */ /* 0x000fc80000000000 */
        /* <DEDUP_REMOVED lines=9> */
[----:B------:R-:W-:Y:S02]  /*4660*/  MOV R43, R29 ;  /* 0x0000001d002b7202 */ /* 0x000fe40000000f00 */
[----:B------:R-:W-:Y:S02]  /*4670*/  MOV R0, R4 ;  /* 0x0000000400007202 */ /* 0x000fe40000000f00 */
[----:B------:R-:W-:-:S07]  /*4680*/  MOV R2, 0x46a0 ;  /* 0x000046a000027802 */ /* 0x000fce0000000f00 */
[----:B------:R-:W-:Y:S05]  /*4690*/  CALL.REL.NOINC `($__internal_2_$__cuda_sm3x_div_rn_noftz_f32_slowpath) ;  /* 0x0000004400b07944 */ /* 0x000fea0003c00000 */
.L_x_114:
[----:B------:R-:W-:Y:S05]  /*46a0*/  BSYNC.RECONVERGENT B2 ;  /* 0x0000000000027941 */ /* 0x000fea0003800200 */
.L_x_113:
        /* <DEDUP_REMOVED lines=9> */
[----:B------:R-:W-:Y:S01]  /*4740*/  BSSY.RECONVERGENT B0, `(.L_x_115) ;  /* 0x00000e8000007945 */ /* 0x000fe20003800200 */
[-C--:B------:R-:W-:Y:S01]  /*4750*/  I2FP.F32.S32 R11, R38.reuse ;  /* 0x00000026000b7245 */ /* 0x080fe20000201400 */
[----:B------:R-:W-:Y:S01]  /*4760*/  IMAD.MOV.U32 R43, RZ, RZ, RZ ;  /* 0x000000ffff2b7224 */ /* 0x000fe200078e00ff */
[----:B------:R-:W-:Y:S02]  /*4770*/  IADD3 R10, PT, PT, -R38, UR4, RZ ;  /* 0x00000004260a7c10 */ /* 0x000fe4000fffe1ff */
[----:B------:R-:W-:-:S07]  /*4780*/  MOV R9, R38 ;  /* 0x0000002600097202 */ /* 0x000fce0000000f00 */
.L_x_134:
[-C--:B------:R-:W-:Y:S01]  /*4790*/  IADD3 R6, PT, PT, R38, -R9.reuse, RZ ;  /* 0x8000000926067210 */ /* 0x080fe20007ffe0ff */
[----:B------:R-:W-:Y:S01]  /*47a0*/  BSSY.RECONVERGENT B1, `(.L_x_116) ;  /* 0x00000e0000017945 */ /* 0x000fe20003800200 */
[----:B------:R-:W-:Y:S01]  /*47b0*/  IADD3 R8, PT, PT, R10, R9, RZ ;  /* 0x000000090a087210 */ /* 0x000fe20007ffe0ff */
[----:B------:R-:W-:Y:S01]  /*47c0*/  VIADD R9, R9, 0xffffffff ;  /* 0xffffffff09097836 */ /* 0x000fe20000000000 */
[----:B------:R-:W-:Y:S02]  /*47d0*/  MOV R7, R39 ;  /* 0x0000002700077202 */ /* 0x000fe40000000f00 */
[----:B------:R-:W-:Y:S02]  /*47e0*/  I2FP.F32.S32 R6, R6 ;  /* 0x0000000600067245 */ /* 0x000fe40000201400 */
[----:B01----:R-:W-:-:S13]  /*47f0*/  ISETP.GT.AND P1, PT, R9, R16, PT ;  /* 0x000000100900720c */ /* 0x003fda0003f24270 */
.L_x_133:
[----:B0-----:R-:W0:Y:S01]  /*4800*/  MUFU.RCP64H R25, 1.4142131805419921875 ;  /* 0x3ff6a09e00197908 */ /* 0x001e220000001800 */
[----:B------:R-:W-:Y:S01]  /*4810*/  HFMA2 R22, -RZ, RZ, 1663, 0.97509765625 ;  /* 0x667f3bcdff167431 */ /* 0x000fe200000001ff */
[----:B------:R-:W-:Y:S01]  /*4820*/  MOV R23, 0x3ff6a09e ;  /* 0x3ff6a09e00177802 */ /* 0x000fe20000000f00 */
[----:B------:R-:W-:Y:S01]  /*4830*/  IMAD.MOV.U32 R24, RZ, RZ, 0x1 ;  /* 0x00000001ff187424 */ /* 0x000fe200078e00ff */
[----:B------:R-:W-:Y:S05]  /*4840*/  BSSY.RECONVERGENT B2, `(.L_x_117) ;  /* 0x0000017000027945 */ /* 0x000fea0003800200 */
[----:B0-----:R-:W-:-:S08]  /*4850*/  DFMA R2, R24, -R22, 1 ;  /* 0x3ff000001802742b */ /* 0x001fd00000000816 */
[----:B------:R-:W-:Y:S01]  /*4860*/  DFMA R26, R2, R2, R2 ;  /* 0x00000002021a722b */ /* 0x000fe20000000002 */
[----:B------:R-:W-:Y:S02]  /*4870*/  IADD3 R3, PT, PT, -R39, R7, RZ ;  /* 0x0000000727037210 */ /* 0x000fe40007ffe1ff */
[----:B------:R-:W-:Y:S02]  /*4880*/  IADD3 R7, PT, PT, R7, 0x1, RZ ;  /* 0x0000000107077810 */ /* 0x000fe40007ffe0ff */
[----:B------:R-:W-:-:S03]  /*4890*/  I2FP.F32.U32 R5, R3 ;  /* 0x0000000300057245 */ /* 0x000fc60000201000 */
[----:B------:R-:W-:Y:S01]  /*48a0*/  DFMA R26, R24, R26, R24 ;  /* 0x0000001a181a722b */ /* 0x000fe20000000018 */
[----:B------:R-:W-:Y:S01]  /*48b0*/  ISETP.GE.AND P2, PT, R7, R18, PT ;  /* 0x000000120700720c */ /* 0x000fe20003f46270 */
[----:B------:R-:W-:-:S06]  /*48c0*/  FADD R24, -R6, R5 ;  /* 0x0000000506187221 */ /* 0x000fcc0000000100 */
[C---:B------:R-:W-:Y:S01]  /*48d0*/  DFMA R28, R26.reuse, -R22, 1 ;  /* 0x3ff000001a1c742b */ /* 0x040fe20000000816 */
[----:B------:R-:W0:Y:S07]  /*48e0*/  F2F.F64.F32 R24, R24 ;  /* 0x0000001800187310 */ /* 0x000e2e0000201800 */
[----:B------:R-:W-:-:S08]  /*48f0*/  DFMA R28, R26, R28, R26 ;  /* 0x0000001c1a1c722b */ /* 0x000fd0000000001a */
[----:B0-----:R-:W-:Y:S01]  /*4900*/  DMUL R26, R28, R24 ;  /* 0x000000181c1a7228 */ /* 0x001fe20000000000 */
[----:B------:R-:W-:-:S07]  /*4910*/  FSETP.GEU.AND P3, PT, |R25|, 6.5827683646048100446e-37, PT ;  /* 0x036000001900780b */ /* 0x000fce0003f6e200 */
[----:B------:R-:W-:-:S08]  /*4920*/  DFMA R22, R26, -R22, R24 ;  /* 0x800000161a16722b */ /* 0x000fd00000000018 */
[----:B------:R-:W-:-:S10]  /*4930*/  DFMA R22, R28, R22, R26 ;  /* 0x000000161c16722b */ /* 0x000fd4000000001a */
[----:B------:R-:W-:-:S05]  /*4940*/  FFMA R0, RZ, 1.9267766475677490234, R23 ;  /* 0x3ff6a09eff007823 */ /* 0x000fca0000000017 */
[----:B------:R-:W-:-:S13]  /*4950*/  FSETP.GT.AND P0, PT, |R0|, 1.469367938527859385e-39, PT ;  /* 0x001000000000780b */ /* 0x000fda0003f04200 */
[----:B-1----:R-:W-:Y:S05]  /*4960*/  @P0 BRA P3, `(.L_x_118) ;  /* 0x0000000000100947 */ /* 0x002fea0001800000 */
[----:B------:R-:W-:Y:S01]  /*4970*/  MOV R22, R24 ;  /* 0x0000001800167202 */ /* 0x000fe20000000f00 */
[----:B------:R-:W-:Y:S01]  /*4980*/  IMAD.MOV.U32 R23, RZ, RZ, R25 ;  /* 0x000000ffff177224 */ /* 0x000fe200078e0019 */
[----:B------:R-:W-:-:S07]  /*4990*/  MOV R36, 0x49b0 ;  /* 0x000049b000247802 */ /* 0x000fce0000000f00 */
[----:B------:R-:W-:Y:S05]  /*49a0*/  CALL.REL.NOINC `($__internal_0_$__cuda_sm20_div_rn_f64_full) ;  /* 0x0000003c00187944 */ /* 0x000fea0003c00000 */
.L_x_118:
[----:B------:R-:W-:Y:S05]  /*49b0*/  BSYNC.RECONVERGENT B2 ;  /* 0x0000000000027941 */ /* 0x000fea0003800200 */
.L_x_117:
[----:B------:R-:W0:Y:S01]  /*49c0*/  MUFU.RCP64H R29, 1.4142131805419921875 ;  /* 0x3ff6a09e001d7908 */ /* 0x000e220000001800 */
[----:B------:R-:W-:Y:S01]  /*49d0*/  HFMA2 R25, -RZ, RZ, 1.990234375, -0.0090179443359375 ;  /* 0x3ff6a09eff197431 */ /* 0x000fe200000001ff */
[----:B------:R-:W-:Y:S01]  /*49e0*/  MOV R24, 0x667f3bcd ;  /* 0x667f3bcd00187802 */ /* 0x000fe20000000f00 */
[----:B------:R-:W-:Y:S01]  /*49f0*/  BSSY.RECONVERGENT B2, `(.L_x_119) ;  /* 0x0000018000027945 */ /* 0x000fe20003800200 */
[----:B------:R-:W-:-:S06]  /*4a00*/  MOV R28, 0x1 ;  /* 0x00000001001c7802 */ /* 0x000fcc0000000f00 */
[----:B0-----:R-:W-:-:S08]  /*4a10*/  DFMA R26, R28, -R24, 1 ;  /* 0x3ff000001c1a742b */ /* 0x001fd00000000818 */
[----:B------:R-:W-:-:S08]  /*4a20*/  DFMA R26, R26, R26, R26 ;  /* 0x0000001a1a1a722b */ /* 0x000fd0000000001a */
[----:B------:R-:W-:Y:S01]  /*4a30*/  DFMA R28, R28, R26, R28 ;  /* 0x0000001a1c1c722b */ /* 0x000fe2000000001c */
[----:B------:R-:W-:-:S07]  /*4a40*/  FADD R26, R6, R5 ;  /* 0x00000005061a7221 */ /* 0x000fce0000000000 */
[C---:B------:R-:W-:Y:S01]  /*4a50*/  DFMA R4, R28.reuse, -R24, 1 ;  /* 0x3ff000001c04742b */ /* 0x040fe20000000818 */
[----:B------:R-:W0:Y:S07]  /*4a60*/  F2F.F64.F32 R26, R26 ;  /* 0x0000001a001a7310 */ /* 0x000e2e0000201800 */
[----:B------:R-:W-:-:S08]  /*4a70*/  DFMA R28, R28, R4, R28 ;  /* 0x000000041c1c722b */ /* 0x000fd0000000001c */
[----:B0-----:R-:W-:Y:S01]  /*4a80*/  DMUL R4, R28, R26 ;  /* 0x0000001a1c047228 */ /* 0x001fe20000000000 */
[----:B------:R-:W-:-:S07]  /*4a90*/  FSETP.GEU.AND P3, PT, |R27|, 6.5827683646048100446e-37, PT ;  /* 0x036000001b00780b */ /* 0x000fce0003f6e200 */
[----:B------:R-:W-:-:S08]  /*4aa0*/  DFMA R24, R4, -R24, R26 ;  /* 0x800000180418722b */ /* 0x000fd0000000001a */
[----:B------:R-:W-:Y:S01]  /*4ab0*/  DFMA R24, R28, R24, R4 ;  /* 0x000000181c18722b */ /* 0x000fe20000000004 */
[----:B------:R-:W0:Y:S09]  /*4ac0*/  F2F.F32.F64 R4, R22 ;  /* 0x0000001600047310 */ /* 0x000e320000301000 */
[----:B------:R-:W-:-:S05]  /*4ad0*/  FFMA R0, RZ, 1.9267766475677490234, R25 ;  /* 0x3ff6a09eff007823 */ /* 0x000fca0000000019 */
[----:B------:R-:W-:Y:S01]  /*4ae0*/  FSETP.GT.AND P0, PT, |R0|, 1.469367938527859385e-39, PT ;  /* 0x001000000000780b */ /* 0x000fe20003f04200 */
[----:B0-----:R-:W-:-:S12]  /*4af0*/  FADD R4, R17, R4 ;  /* 0x0000000411047221 */ /* 0x001fd80000000000 */
[----:B------:R-:W-:Y:S05]  /*4b00*/  @P0 BRA P3, `(.L_x_120) ;  /* 0x0000000000180947 */ /* 0x000fea0001800000 */
[----:B------:R-:W-:Y:S01]  /*4b10*/  IMAD.MOV.U32 R22, RZ, RZ, R26 ;  /* 0x000000ffff167224 */ /* 0x000fe200078e001a */
[----:B------:R-:W-:Y:S02]  /*4b20*/  MOV R23, R27 ;  /* 0x0000001b00177202 */ /* 0x000fe40000000f00 */
[----:B------:R-:W-:-:S07]  /*4b30*/  MOV R36, 0x4b50 ;  /* 0x00004b5000247802 */ /* 0x000fce0000000f00 */
[----:B------:R-:W-:Y:S05]  /*4b40*/  CALL.REL.NOINC `($__internal_0_$__cuda_sm20_div_rn_f64_full) ;  /* 0x0000003800b07944 */ /* 0x000fea0003c00000 */
[----:B------:R-:W-:Y:S02]  /*4b50*/  MOV R24, R22 ;  /* 0x0000001600187202 */ /* 0x000fe40000000f00 */
[----:B------:R-:W-:-:S07]  /*4b60*/  MOV R25, R23 ;  /* 0x0000001700197202 */ /* 0x000fce0000000f00 */
.L_x_120:
[----:B------:R-:W-:Y:S05]  /*4b70*/  BSYNC.RECONVERGENT B2 ;  /* 0x0000000000027941 */ /* 0x000fea0003800200 */
.L_x_119:
[----:B------:R-:W0:Y:S01]  /*4b80*/  F2F.F32.F64 R0, R24 ;  /* 0x0000001800007310 */ /* 0x000e220000301000 */
[----:B------:R-:W1:Y:S01]  /*4b90*/  LDC.64 R48, c[0x0][0x380] ;  /* 0x0000e000ff307b82 */ /* 0x000e620000000a00 */
[----:B------:R-:W2:Y:S06]  /*4ba0*/  LDCU UR6, c[0x0][0x39c] ;  /* 0x00007380ff0677ac */ /* 0x000eac0008000800 */
[----:B------:R-:W3:Y:S01]  /*4bb0*/  F2I.FLOOR.NTZ R2, R4 ;  /* 0x0000000400027305 */ /* 0x000ee20000207100 */
[----:B------:R-:W4:Y:S01]  /*4bc0*/  LDC.64 R46, c[0x0][0x388] ;  /* 0x0000e200ff2e7b82 */ /* 0x000f220000000a00 */
[----:B0-----:R-:W-:-:S06]  /*4bd0*/  FADD R0, R11, -R0 ;  /* 0x800000000b007221 */ /* 0x001fcc0000000000 */
[----:B------:R-:W0:Y:S01]  /*4be0*/  F2I.CEIL.NTZ R23, R0 ;  /* 0x0000000000177305 */ /* 0x000e22000020b100 */
[----:B---3--:R-:W-:-:S04]  /*4bf0*/  IMAD R5, R2, 0x3, RZ ;  /* 0x0000000302057824 */ /* 0x008fc800078e02ff */
[CC--:B0-----:R-:W-:Y:S02]  /*4c00*/  IMAD R51, R40.reuse, R23.reuse, R5 ;  /* 0x0000001728337224 */ /* 0x0c1fe400078e0205 */
[----:B------:R-:W-:Y:S02]  /*4c10*/  IMAD R22, R40, R23, -R40 ;  /* 0x0000001728167224 */ /* 0x000fe400078e0a28 */
[----:B-1----:R-:W-:-:S04]  /*4c20*/  IMAD.WIDE R50, R51, 0x4, R48 ;  /* 0x0000000433327825 */ /* 0x002fc800078e0230 */
[----:B------:R-:W-:Y:S01]  /*4c30*/  IMAD.IADD R5, R5, 0x1, R22 ;  /* 0x0000000105057824 */ /* 0x000fe200078e0216 */
[----:B------:R-:W3:Y:S03]  /*4c40*/  LDG.E R26, desc[UR8][R50.64+0xc] ;  /* 0x00000c08321a7981 */ /* 0x000ee6000c1e1900 */
[----:B------:R-:W-:Y:S01]  /*4c50*/  IMAD.WIDE R48, R5, 0x4, R48 ;  /* 0x0000000405307825 */ /* 0x000fe200078e0230 */
[----:B------:R-:W5:Y:S03]  /*4c60*/  LDG.E R25, desc[UR8][R50.64] ;  /* 0x0000000832197981 */ /* 0x000f66000c1e1900 */
[----:B--2---:R-:W-:Y:S01]  /*4c70*/  IMAD R3, R8, UR6, R3 ;  /* 0x0000000608037c24 */ /* 0x004fe2000f8e0203 */
[----:B------:R-:W2:Y:S03]  /*4c80*/  LDG.E R27, desc[UR8][R48.64] ;  /* 0x00000008301b7981 */ /* 0x000ea6000c1e1900 */
[----:B------:R-:W-:Y:S01]  /*4c90*/  IMAD R3, R3, 0x3, RZ ;  /* 0x0000000303037824 */ /* 0x000fe200078e02ff */
[----:B------:R-:W2:Y:S03]  /*4ca0*/  LDG.E R22, desc[UR8][R48.64+0xc] ;  /* 0x00000c0830167981 */ /* 0x000ea6000c1e1900 */
[----:B----4-:R-:W-:-:S05]  /*4cb0*/  IMAD.WIDE R46, R3, 0x4, R46 ;  /* 0x00000004032e7825 */ /* 0x010fca00078e022e */
[----:B------:R-:W4:Y:S01]  /*4cc0*/  LDG.E R44, desc[UR8][R46.64] ;  /* 0x000000082e2c7981 */ /* 0x000f22000c1e1900 */
[----:B------:R-:W-:Y:S01]  /*4cd0*/  IADD3 R3, PT, PT, R2, 0x1, RZ ;  /* 0x0000000102037810 */ /* 0x000fe20007ffe0ff */
[----:B------:R-:W-:Y:S01]  /*4ce0*/  BSSY.RECONVERGENT B2, `(.L_x_121) ;  /* 0x000001b000027945 */ /* 0x000fe20003800200 */
[C---:B------:R-:W-:Y:S02]  /*4cf0*/  IADD3 R24, PT, PT, R23.reuse, -0x1, RZ ;  /* 0xffffffff17187810 */ /* 0x040fe40007ffe0ff */
[----:B------:R-:W-:Y:S02]  /*4d00*/  I2FP.F32.S32 R5, R2 ;  /* 0x0000000200057245 */ /* 0x000fe40000201400 */
[----:B------:R-:W-:Y:S02]  /*4d10*/  I2FP.F32.S32 R3, R3 ;  /* 0x0000000300037245 */ /* 0x000fe40000201400 */
[----:B------:R-:W-:Y:S01]  /*4d20*/  IADD3 R2, PT, PT, -R23, 0x1, RZ ;  /* 0x0000000117027810 */ /* 0x000fe20007ffe1ff */
[C---:B------:R-:W-:Y:S01]  /*4d30*/  FADD R5, R4.reuse, -R5 ;  /* 0x8000000504057221 */ /* 0x040fe20000000000 */
[----:B------:R-:W-:Y:S01]  /*4d40*/  I2FP.F32.S32 R31, R24 ;  /* 0x00000018001f7245 */ /* 0x000fe20000201400 */
[----:B------:R-:W-:Y:S01]  /*4d50*/  FADD R4, -R4, R3 ;  /* 0x0000000304047221 */ /* 0x000fe20000000100 */
[----:B------:R-:W-:-:S02]  /*4d60*/  I2FP.F32.S32 R29, R2 ;  /* 0x00000002001d7245 */ /* 0x000fc40000201400 */
[----:B------:R-:W-:Y:S01]  /*4d70*/  I2FP.F32.S32 R23, R23 ;  /* 0x0000001700177245 */ /* 0x000fe20000201400 */
[C---:B------:R-:W-:Y:S01]  /*4d80*/  FADD R3, -R0.reuse, R31 ;  /* 0x0000001f00037221 */ /* 0x040fe20000000100 */
[----:B------:R-:W-:Y:S01]  /*4d90*/  MOV R42, 0x4e90 ;  /* 0x00004e90002a7802 */ /* 0x000fe20000000f00 */
[C---:B------:R-:W-:Y:S02]  /*4da0*/  FADD R2, R0.reuse, R29 ;  /* 0x0000001d00027221 */ /* 0x040fe40000000000 */
[----:B------:R-:W-:Y:S01]  /*4db0*/  FADD R0, R0, -R23 ;  /* 0x8000001700007221 */ /* 0x000fe20000000000 */
[----:B---3--:R-:W-:Y:S01]  /*4dc0*/  FMUL R26, R5, R26 ;  /* 0x0000001a051a7220 */ /* 0x008fe20000400000 */
[----:B-----5:R-:W-:-:S03]  /*4dd0*/  FMUL R25, R4, R25 ;  /* 0x0000001904197220 */ /* 0x020fc60000400000 */
[----:B------:R-:W-:Y:S01]  /*4de0*/  FMUL R29, |R3|, R26 ;  /* 0x0000001a031d7220 */ /* 0x000fe20000400200 */
[----:B--2---:R-:W-:-:S03]  /*4df0*/  FMUL R27, R4, R27 ;  /* 0x0000001b041b7220 */ /* 0x004fc60000400000 */
[----:B------:R-:W-:Y:S01]  /*4e00*/  FFMA R25, |R2|, R25, R29 ;  /* 0x0000001902197223 */ /* 0x000fe2000000021d */
[----:B------:R-:W-:-:S03]  /*4e10*/  FMUL R22, R5, R22 ;  /* 0x0000001605167220 */ /* 0x000fc60000400000 */
[----:B------:R-:W-:-:S04]  /*4e20*/  FFMA R25, |R0|, R27, R25 ;  /* 0x0000001b00197223 */ /* 0x000fc80000000219 */
[----:B------:R-:W-:-:S04]  /*4e30*/  FFMA R25, |R0|, R22, R25 ;  /* 0x0000001600197223 */ /* 0x000fc80000000219 */
[----:B----4-:R-:W-:-:S04]  /*4e40*/  FADD R44, R25, -R44 ;  /* 0x8000002c192c7221 */ /* 0x010fc80000000000 */
[----:B------:R-:W0:Y:S02]  /*4e50*/  F2F.F64.F32 R52, R44 ;  /* 0x0000002c00347310 */ /* 0x000e240000201800 */
[----:B0-----:R-:W-:-:S10]  /*4e60*/  DADD R22, -RZ, |R52| ;  /* 0x00000000ff167229 */ /* 0x001fd40000000534 */
[----:B------:R-:W-:-:S07]  /*4e70*/  MOV R41, R23 ;  /* 0x0000001700297202 */ /* 0x000fce0000000f00 */
[----:B------:R-:W-:Y:S05]  /*4e80*/  CALL.REL.NOINC `($_Z10start_compPfS_iiiifffS_$__internal_accurate_pow) ;  /* 0x00000044004c7944 */ /* 0x000fea0003c00000 */
[----:B------:R-:W-:Y:S05]  /*4e90*/  BSYNC.RECONVERGENT B2 ;  /* 0x0000000000027941 */ /* 0x000fea0003800200 */
.L_x_121:
        /* <DEDUP_REMOVED lines=15> */
.L_x_124:
[----:B------:R-:W-:-:S11]  /*4f90*/  DADD R24, R52, 2 ;  /* 0x4000000034187429 */ /* 0x000fd60000000000 */
.L_x_123:
[----:B------:R-:W-:Y:S05]  /*4fa0*/  BSYNC.RECONVERGENT B2 ;  /* 0x0000000000027941 */ /* 0x000fea0003800200 */
.L_x_122:
[----:B------:R-:W2:Y:S04]  /*4fb0*/  LDG.E R22, desc[UR8][R50.64+0x10] ;  /* 0x0000100832167981 */ /* 0x000ea8000c1e1900 */
[----:B------:R-:W3:Y:S04]  /*4fc0*/  LDG.E R23, desc[UR8][R50.64+0x4] ;  /* 0x0000040832177981 */ /* 0x000ee8000c1e1900 */
[----:B------:R-:W4:Y:S04]  /*4fd0*/  LDG.E R29, desc[UR8][R48.64+0x4] ;  /* 0x00000408301d7981 */ /* 0x000f28000c1e1900 */
[----:B------:R-:W5:Y:S04]  /*4fe0*/  LDG.E R26, desc[UR8][R48.64+0x10] ;  /* 0x00001008301a7981 */ /* 0x000f68000c1e1900 */
[----:B------:R-:W5:Y:S01]  /*4ff0*/  LDG.E R45, desc[UR8][R46.64+0x4] ;  /* 0x000004082e2d7981 */ /* 0x000f62000c1e1900 */
[----:B------:R-:W-:Y:S01]  /*5000*/  FSETP.NEU.AND P0, PT, R44, 1, PT ;  /* 0x3f8000002c00780b */ /* 0x000fe20003f0d000 */
[----:B------:R-:W-:Y:S01]  /*5010*/  BSSY.RECONVERGENT B2, `(.L_x_125) ;  /* 0x0000014000027945 */ /* 0x000fe20003800200 */
[----:B------:R-:W-:-:S02]  /*5020*/  MOV R42, 0x5150 ;  /* 0x00005150002a7802 */ /* 0x000fc40000000f00 */
[----:B------:R-:W-:Y:S02]  /*5030*/  FSEL R24, R24, RZ, P0 ;  /* 0x000000ff18187208 */ /* 0x000fe40000000000 */
[----:B------:R-:W-:Y:S01]  /*5040*/  FSEL R25, R25, 1.875, P0 ;  /* 0x3ff0000019197808 */ /* 0x000fe20000000000 */
[----:B--2---:R-:W-:Y:S01]  /*5050*/  FMUL R22, R5, R22 ;  /* 0x0000001605167220 */ /* 0x004fe20000400000 */
[----:B---3--:R-:W-:-:S03]  /*5060*/  FMUL R23, R4, R23 ;  /* 0x0000001704177220 */ /* 0x008fc60000400000 */
[----:B------:R-:W-:Y:S01]  /*5070*/  FMUL R27, |R3|, R22 ;  /* 0x00000016031b7220 */ /* 0x000fe20000400200 */
[----:B----4-:R-:W-:-:S03]  /*5080*/  FMUL R29, R4, R29 ;  /* 0x0000001d041d7220 */ /* 0x010fc60000400000 */
[----:B------:R-:W-:Y:S01]  /*5090*/  FFMA R23, |R2|, R23, R27 ;  /* 0x0000001702177223 */ /* 0x000fe2000000021b */
[----:B-----5:R-:W-:-:S03]  /*50a0*/  FMUL R26, R5, R26 ;  /* 0x0000001a051a7220 */ /* 0x020fc60000400000 */
[C---:B------:R-:W-:Y:S02]  /*50b0*/  FFMA R29, |R0|.reuse, R29, R23 ;  /* 0x0000001d001d7223 */ /* 0x040fe40000000217 */
[----:B------:R-:W0:Y:S02]  /*50c0*/  F2F.F64.F32 R22, R43 ;  /* 0x0000002b00167310 */ /* 0x000e240000201800 */
[----:B------:R-:W-:-:S04]  /*50d0*/  FFMA R26, |R0|, R26, R29 ;  /* 0x0000001a001a7223 */ /* 0x000fc8000000021d */
[----:B------:R-:W-:-:S04]  /*50e0*/  FADD R45, R26, -R45 ;  /* 0x8000002d1a2d7221 */ /* 0x000fc80000000000 */
[----:B------:R-:W1:Y:S01]  /*50f0*/  F2F.F64.F32 R52, R45 ;  /* 0x0000002d00347310 */ /* 0x000e620000201800 */
[----:B0-----:R-:W-:-:S07]  /*5100*/  DADD R24, R22, R24 ;  /* 0x0000000016187229 */ /* 0x001fce0000000018 */
[----:B------:R0:W2:Y:S01]  /*5110*/  F2F.F32.F64 R44, R24 ;  /* 0x00000018002c7310 */ /* 0x0000a20000301000 */
[----:B-1----:R-:W-:-:S10]  /*5120*/  DADD R22, -RZ, |R52| ;  /* 0x00000000ff167229 */ /* 0x002fd40000000534 */
[----:B0-----:R-:W-:-:S07]  /*5130*/  MOV R41, R23 ;  /* 0x0000001700297202 */ /* 0x001fce0000000f00 */
[----:B--2---:R-:W-:Y:S05]  /*5140*/  CALL.REL.NOINC `($_Z10start_compPfS_iiiifffS_$__internal_accurate_pow) ;  /* 0x00000040009c7944 */ /* 0x004fea0003c00000 */
[----:B------:R-:W-:Y:S05]  /*5150*/  BSYNC.RECONVERGENT B2 ;  /* 0x0000000000027941 */ /* 0x000fea0003800200 */
.L_x_125:
        /* <DEDUP_REMOVED lines=12> */
[----:B------:R-:W-:Y:S01]  /*5220*/  MOV R24, 0x0 ;  /* 0x0000000000187802 */ /* 0x000fe20000000f00 */
[----:B------:R-:W-:Y:S01]  /*5230*/  IMAD.MOV.U32 R25, RZ, RZ, 0x7ff00000 ;  /* 0x7ff00000ff197424 */ /* 0x000fe200078e00ff */
[----:B------:R-:W-:Y:S06]  /*5240*/  BRA `(.L_x_127) ;  /* 0x0000000000047947 */ /* 0x000fec0003800000 */
.L_x_128:
[----:B------:R-:W-:-:S11]  /*5250*/  DADD R24, R52, 2 ;  /* 0x4000000034187429 */ /* 0x000fd60000000000 */
.L_x_127:
[----:B------:R-:W-:Y:S05]  /*5260*/  BSYNC.RECONVERGENT B2 ;  /* 0x0000000000027941 */ /* 0x000fea0003800200 */
.L_x_126:
[----:B------:R-:W2:Y:S04]  /*5270*/  LDG.E R22, desc[UR8][R50.64+0x14] ;  /* 0x0000140832167981 */ /* 0x000ea8000c1e1900 */
[----:B------:R-:W3:Y:S04]  /*5280*/  LDG.E R23, desc[UR8][R50.64+0x8] ;  /* 0x0000080832177981 */ /* 0x000ee8000c1e1900 */
[----:B------:R-:W4:Y:S04]  /*5290*/  LDG.E R27, desc[UR8][R48.64+0x8] ;  /* 0x00000808301b7981 */ /* 0x000f28000c1e1900 */
[----:B------:R-:W5:Y:S04]  /*52a0*/  LDG.E R26, desc[UR8][R48.64+0x14] ;  /* 0x00001408301a7981 */ /* 0x000f68000c1e1900 */
[----:B------:R-:W5:Y:S01]  /*52b0*/  LDG.E R47, desc[UR8][R46.64+0x8] ;  /* 0x000008082e2f7981 */ /* 0x000f62000c1e1900 */
[----:B------:R-:W-:Y:S01]  /*52c0*/  FSETP.NEU.AND P0, PT, R45, 1, PT ;  /* 0x3f8000002d00780b */ /* 0x000fe20003f0d000 */
[----:B------:R-:W-:Y:S01]  /*52d0*/  BSSY.RECONVERGENT B2, `(.L_x_129) ;  /* 0x0000014000027945 */ /* 0x000fe20003800200 */
[----:B------:R-:W-:Y:S01]  /*52e0*/  MOV R42, 0x5410 ;  /* 0x00005410002a7802 */ /* 0x000fe20000000f00 */
[----:B--2---:R-:W-:-:S04]  /*52f0*/  FMUL R22, R5, R22 ;  /* 0x0000001605167220 */ /* 0x004fc80000400000 */
[----:B------:R-:W-:Y:S01]  /*5300*/  FMUL R3, |R3|, R22 ;  /* 0x0000001603037220 */ /* 0x000fe20000400200 */
[----:B---3--:R-:W-:Y:S01]  /*5310*/  FMUL R23, R4, R23 ;  /* 0x0000001704177220 */ /* 0x008fe20000400000 */
[----:B------:R-:W-:Y:S01]  /*5320*/  FSEL R22, R24, RZ, P0 ;  /* 0x000000ff18167208 */ /* 0x000fe20000000000 */
[----:B----4-:R-:W-:Y:S02]  /*5330*/  FMUL R27, R4, R27 ;  /* 0x0000001b041b7220 */ /* 0x010fe40000400000 */
[----:B------:R-:W-:Y:S01]  /*5340*/  FFMA R3, |R2|, R23, R3 ;  /* 0x0000001702037223 */ /* 0x000fe20000000203 */
[----:B------:R-:W-:Y:S01]  /*5350*/  FSEL R23, R25, 1.875, P0 ;  /* 0x3ff0000019177808 */ /* 0x000fe20000000000 */
[----:B-----5:R-:W-:Y:S02]  /*5360*/  FMUL R26, R5, R26 ;  /* 0x0000001a051a7220 */ /* 0x020fe40000400000 */
[C---:B------:R-:W-:Y:S02]  /*5370*/  FFMA R27, |R0|.reuse, R27, R3 ;  /* 0x0000001b001b7223 */ /* 0x040fe40000000203 */
[----:B------:R-:W0:Y:S02]  /*5380*/  F2F.F64.F32 R2, R44 ;  /* 0x0000002c00027310 */ /* 0x000e240000201800 */
[----:B------:R-:W-:-:S04]  /*5390*/  FFMA R0, |R0|, R26, R27 ;  /* 0x0000001a00007223 */ /* 0x000fc8000000021b */
[----:B------:R-:W-:-:S04]  /*53a0*/  FADD R0, R0, -R47 ;  /* 0x8000002f00007221 */ /* 0x000fc80000000000 */
[----:B------:R-:W1:Y:S01]  /*53b0*/  F2F.F64.F32 R4, R0 ;  /* 0x0000000000047310 */ /* 0x000e620000201800 */
[----:B0-----:R-:W-:-:S10]  /*53c0*/  DADD R2, R2, R22 ;  /* 0x0000000002027229 */ /* 0x001fd40000000016 */
[----:B------:R0:W2:Y:S01]  /*53d0*/  F2F.F32.F64 R2, R2 ;  /* 0x0000000200027310 */ /* 0x0000a20000301000 */
[----:B-1----:R-:W-:-:S10]  /*53e0*/  DADD R22, -RZ, |R4| ;  /* 0x00000000ff167229 */ /* 0x002fd40000000504 */
[----:B0-----:R-:W-:-:S07]  /*53f0*/  MOV R41, R23 ;  /* 0x0000001700297202 */ /* 0x001fce0000000f00 */
[----:B--2---:R-:W-:Y:S05]  /*5400*/  CALL.REL.NOINC `($_Z10start_compPfS_iiiifffS_$__internal_accurate_pow) ;  /* 0x0000003c00ec7944 */ /* 0x004fea0003c00000 */
[----:B------:R-:W-:Y:S05]  /*5410*/  BSYNC.RECONVERGENT B2 ;  /* 0x0000000000027941 */ /* 0x000fea0003800200 */
.L_x_129:
        /* <DEDUP_REMOVED lines=12> */
[----:B------:R-:W-:Y:S02]  /*54e0*/  MOV R24, 0x0 ;  /* 0x0000000000187802 */ /* 0x000fe40000000f00 */
[----:B------:R-:W-:Y:S01]  /*54f0*/  MOV R25, 0x7ff00000 ;  /* 0x7ff0000000197802 */ /* 0x000fe20000000f00 */
[----:B------:R-:W-:Y:S06]  /*5500*/  BRA `(.L_x_131) ;  /* 0x0000000000047947 */ /* 0x000fec0003800000 */
.L_x_132:
[----:B------:R-:W-:-:S11]  /*5510*/  DADD R24, R4, 2 ;  /* 0x4000000004187429 */ /* 0x000fd60000000000 */
.L_x_131:
[----:B------:R-:W-:Y:S05]  /*5520*/  BSYNC.RECONVERGENT B2 ;  /* 0x0000000000027941 */ /* 0x000fea0003800200 */
.L_x_130:
[----:B------:R-:W0:Y:S01]  /*5530*/  F2F.F64.F32 R2, R2 ;  /* 0x0000000200027310 */ /* 0x000e220000201800 */
[----:B------:R-:W-:-:S04]  /*5540*/  FSETP.NEU.AND P0, PT, R0, 1, PT ;  /* 0x3f8000000000780b */ /* 0x000fc80003f0d000 */
[----:B------:R-:W-:Y:S02]  /*5550*/  FSEL R4, R24, RZ, P0 ;  /* 0x000000ff18047208 */ /* 0x000fe40000000000 */
[----:B------:R-:W-:-:S06]  /*5560*/  FSEL R5, R25, 1.875, P0 ;  /* 0x3ff0000019057808 */ /* 0x000fcc0000000000 */
[----:B0-----:R-:W-:-:S06]  /*5570*/  DADD R4, R2, R4 ;  /* 0x0000000002047229 */ /* 0x001fcc0000000004 */
[----:B------:R0:W1:Y:S01]  /*5580*/  F2F.F32.F64 R43, R4 ;  /* 0x00000004002b7310 */ /* 0x0000620000301000 */
[----:B------:R-:W-:Y:S05]  /*5590*/  @!P2 BRA `(.L_x_133) ;  /* 0xfffffff00098a947 */ /* 0x000fea000383ffff */
[----:B------:R-:W-:Y:S05]  /*55a0*/  BSYNC.RECONVERGENT B1 ;  /* 0x0000000000017941 */ /* 0x000fea0003800200 */
.L_x_116:
[----:B------:R-:W-:Y:S05]  /*55b0*/  @P1 BRA `(.L_x_134) ;  /* 0xfffffff000741947 */ /* 0x000fea000383ffff */
[----:B------:R-:W-:Y:S05]  /*55c0*/  BSYNC.RECONVERGENT B0 ;  /* 0x0000000000007941 */ /* 0x000fea0003800200 */
.L_x_115:
[----:B------:R-:W2:Y:S01]  /*55d0*/  LDCU.64 UR6, c[0x0][0x398] ;  /* 0x00007300ff0677ac */ /* 0x000ea20008000a00 */
[----:B------:R-:W-:Y:S01]  /*55e0*/  BSSY.RECONVERGENT B2, `(.L_x_135) ;  /* 0x000000f000027945 */ /* 0x000fe20003800200 */
[----:B--2---:R-:W-:-:S04]  /*55f0*/  UIMAD UR6, UR6, UR7, URZ ;  /* 0x00000007060672a4 */ /* 0x004fc8000f8e02ff */
[----:B------:R-:W-:-:S06]  /*5600*/  UIMAD UR6, UR6, 0x3, URZ ;  /* 0x00000003060678a4 */ /* 0x000fcc000f8e02ff */
[----:B0-----:R-:W-:-:S04]  /*5610*/  I2FP.F32.S32 R4, UR6 ;  /* 0x0000000600047c45 */ /* 0x001fc80008201400 */
[----:B------:R-:W0:Y:S08]  /*5620*/  MUFU.RCP R3, R4 ;  /* 0x0000000400037308 */ /* 0x000e300000001000 */
[----:B-1----:R-:W1:Y:S01]  /*5630*/  FCHK P0, R43, R4 ;  /* 0x000000042b007302 */ /* 0x002e620000000000 */
[----:B0-----:R-:W-:-:S04]  /*5640*/  FFMA R0, -R4, R3, 1 ;  /* 0x3f80000004007423 */ /* 0x001fc80000000103 */
[----:B------:R-:W-:-:S04]  /*5650*/  FFMA R0, R3, R0, R3 ;  /* 0x0000000003007223 */ /* 0x000fc80000000003 */
[----:B------:R-:W-:-:S04]  /*5660*/  FFMA R2, R0, R43, RZ ;  /* 0x0000002b00027223 */ /* 0x000fc800000000ff */
[----:B------:R-:W-:-:S04]  /*5670*/  FFMA R3, -R4, R2, R43 ;  /* 0x0000000204037223 */ /* 0x000fc8000000012b */
[----:B------:R-:W-:Y:S01]  /*5680*/  FFMA R0, R0, R3, R2 ;  /* 0x0000000300007223 */ /* 0x000fe20000000002 */
[----:B-1----:R-:W-:Y:S06]  /*5690*/  @!P0 BRA `(.L_x_136) ;  /* 0x00000000000c8947 */ /* 0x002fec0003800000 */
[----:B------:R-:W-:Y:S01]  /*56a0*/  IMAD.MOV.U32 R0, RZ, RZ, R4 ;  /* 0x000000ffff007224 */ /* 0x000fe200078e0004 */
[----:B------:R-:W-:-:S07]  /*56b0*/  MOV R2, 0x56d0 ;  /* 0x000056d000027802 */ /* 0x000fce0000000f00 */
[----:B------:R-:W-:Y:S05]  /*56c0*/  CALL.REL.NOINC `($__internal_2_$__cuda_sm3x_div_rn_noftz_f32_slowpath) ;  /* 0x0000003400a47944 */ /* 0x000fea0003c00000 */
.L_x_136:
[----:B------:R-:W-:Y:S05]  /*56d0*/  BSYNC.RECONVERGENT B2 ;  /* 0x0000000000027941 */ /* 0x000fea0003800200 */
.L_x_135:
[----:B------:R-:W-:Y:S01]  /*56e0*/  IADD3 R2, PT, PT, R0, -0xd000000, RZ ;  /* 0xf300000000027810 */ /* 0x000fe20007ffe0ff */
[----:B------:R0:W1:Y:S01]  /*56f0*/  MUFU.RSQ R5, R0 ;  /* 0x0000000000057308 */ /* 0x0000620000001400 */
[----:B------:R-:W-:Y:S02]  /*5700*/  BSSY.RECONVERGENT B0, `(.L_x_137) ;  /* 0x000000b000007945 */ /* 0x000fe40003800200 */
[----:B------:R-:W-:-:S13]  /*5710*/  ISETP.GT.U32.AND P0, PT, R2, 0x727fffff, PT ;  /* 0x727fffff0200780c */ /* 0x000fda0003f04070 */
[----:B0-----:R-:W-:Y:S05]  /*5720*/  @!P0 BRA `(.L_x_138) ;  /* 0x0000000000108947 */ /* 0x001fea0003800000 */
[----:B------:R-:W-:-:S07]  /*5730*/  MOV R7, 0x5750 ;  /* 0x0000575000077802 */ /* 0x000fce0000000f00 */
[----:B-1----:R-:W-:Y:S05]  /*5740*/  CALL.REL.NOINC `($__internal_1_$__cuda_sm20_sqrt_rn_f32_slowpath) ;  /* 0x0000003400287944 */ /* 0x002fea0003c00000 */
[----:B------:R-:W-:Y:S01]  /*5750*/  MOV R3, R0 ;  /* 0x0000000000037202 */ /* 0x000fe20000000f00 */
[----:B------:R-:W-:Y:S06]  /*5760*/  BRA `(.L_x_139) ;  /* 0x0000000000107947 */ /* 0x000fec0003800000 */
.L_x_138:
[C---:B-1----:R-:W-:Y:S01]  /*5770*/  FMUL.FTZ R3, R5.reuse, R0 ;  /* 0x0000000005037220 */ /* 0x042fe20000410000 */
[----:B------:R-:W-:-:S03]  /*5780*/  FMUL.FTZ R2, R5, 0.5 ;  /* 0x3f00000005027820 */ /* 0x000fc60000410000 */
[----:B------:R-:W-:-:S04]  /*5790*/  FFMA R0, -R3, R3, R0 ;  /* 0x0000000303007223 */ /* 0x000fc80000000100 */
[----:B------:R-:W-:-:S07]  /*57a0*/  FFMA R3, R0, R2, R3 ;  /* 0x0000000200037223 */ /* 0x000fce0000000003 */
.L_x_139:
[----:B------:R-:W-:Y:S05]  /*57b0*/  BSYNC.RECONVERGENT B0 ;  /* 0x0000000000007941 */ /* 0x000fea0003800200 */
.L_x_137:
[----:B------:R-:W0:Y:S02]  /*57c0*/  LDCU UR6, c[0x0][0x3a8] ;  /* 0x00007500ff0677ac */ /* 0x000e240008000800 */
[----:B0-----:R-:W-:-:S13]  /*57d0*/  FSETP.GEU.AND P0, PT, R3, UR6, PT ;  /* 0x0000000603007c0b */ /* 0x001fda000bf0e000 */
[----:B------:R0:W-:Y:S02]  /*57e0*/  @!P0 STG.E desc[UR8][R20.64+0x4], R3 ;  /* 0x0000040314008986 */ /* 0x0001e4000c101908 */
.L_x_70:
[----:B------:R-:W-:Y:S05]  /*57f0*/  BSYNC.RECONVERGENT B5 ;  /* 0x0000000000057941 */ /* 0x000fea0003800200 */
.L_x_69:
[----:B0-----:R-:W0:Y:S01]  /*5800*/  MUFU.RCP64H R3, 1.4142131805419921875 ;  /* 0x3ff6a09e00037908 */ /* 0x001e220000001800 */
[----:B------:R-:W-:Y:S02]  /*5810*/  HFMA2 R4, -RZ, RZ, 1663, 0.97509765625 ;  /* 0x667f3bcdff047431 */ /* 0x000fe400000001ff */
[----:B------:R-:W-:Y:S01]  /*5820*/  IMAD.MOV.U32 R5, RZ, RZ, 0x3ff6a09e ;  /* 0x3ff6a09eff057424 */ /* 0x000fe200078e00ff */
[----:B------:R-:W-:Y:S01]  /*5830*/  MOV R2, 0x1 ;  /* 0x0000000100027802 */ /* 0x000fe20000000f00 */
[----:B------:R-:W-:-:S06]  /*5840*/  FADD R22, RZ, -R19 ;  /* 0x80000013ff167221 */ /* 0x000fcc0000000000 */
[----:B------:R-:W1:Y:S01]  /*5850*/  F2F.F64.F32 R22, R22 ;  /* 0x0000001600167310 */ /* 0x000e620000201800 */
[----:B0-----:R-:W-:-:S08]  /*5860*/  DFMA R6, R2, -R4, 1 ;  /* 0x3ff000000206742b */ /* 0x001fd00000000804 */
[----:B------:R-:W-:Y:S01]  /*5870*/  DFMA R6, R6, R6, R6 ;  /* 0x000000060606722b */ /* 0x000fe20000000006 */
[----:B-1----:R-:W-:-:S07]  /*5880*/  FSETP.GEU.AND P1, PT, |R23|, 6.5827683646048100446e-37, PT ;  /* 0x036000001700780b */ /* 0x002fce0003f2e200 */
[----:B------:R-:W-:-:S08]  /*5890*/  DFMA R6, R2, R6, R2 ;  /* 0x000000060206722b */ /* 0x000fd00000000002 */
[----:B------:R-:W-:-:S08]  /*58a0*/  DFMA R2, R6, -R4, 1 ;  /* 0x3ff000000602742b */ /* 0x000fd00000000804 */
        /* <DEDUP_REMOVED lines=8> */
[----:B------:R-:W-:Y:S05]  /*5930*/  CALL.REL.NOINC `($__internal_0_$__cuda_sm20_div_rn_f64_full) ;  /* 0x0000002c00347944 */ /* 0x000fea0003c00000 */
[----:B------:R-:W-:Y:S02]  /*5940*/  MOV R2, R22 ;  /* 0x0000001600027202 */ /* 0x000fe40000000f00 */
[----:B------:R-:W-:-:S07]  /*5950*/  MOV R3, R23 ;  /* 0x0000001700037202 */ /* 0x000fce0000000f00 */
.L_x_140:
[----:B------:R-:W0:Y:S01]  /*5960*/  MUFU.RCP64H R5, 1.4142131805419921875 ;  /* 0x3ff6a09e00057908 */ /* 0x000e220000001800 */
[----:B------:R-:W-:Y:S01]  /*5970*/  IMAD.MOV.U32 R6, RZ, RZ, 0x667f3bcd ;  /* 0x667f3bcdff067424 */ /* 0x000fe200078e00ff */
[----:B------:R-:W-:Y:S02]  /*5980*/  MOV R7, 0x3ff6a09e ;  /* 0x3ff6a09e00077802 */ /* 0x000fe40000000f00 */
[----:B------:R-:W-:-:S04]  /*5990*/  MOV R4, 0x1 ;  /* 0x0000000100047802 */ /* 0x000fc80000000f00 */
[----:B------:R-:W1:Y:S08]  /*59a0*/  F2F.F64.F32 R22, R14 ;  /* 0x0000000e00167310 */ /* 0x000e700000201800 */
[----:B------:R-:W2:Y:S01]  /*59b0*/  F2F.F32.F64 R0, R2 ;  /* 0x0000000200007310 */ /* 0x000ea20000301000 */
[----:B0-----:R-:W-:Y:S01]  /*59c0*/  DFMA R8, R4, -R6, 1 ;  /* 0x3ff000000408742b */ /* 0x001fe20000000806 */
[----:B-1----:R-:W-:-:S07]  /*59d0*/  FSETP.GEU.AND P1, PT, |R23|, 6.5827683646048100446e-37, PT ;  /* 0x036000001700780b */ /* 0x002fce0003f2e200 */
[----:B------:R-:W-:Y:S01]  /*59e0*/  DFMA R8, R8, R8, R8 ;  /* 0x000000080808722b */ /* 0x000fe20000000008 */
[----:B--2---:R-:W-:-:S07]  /*59f0*/  FADD R0, R13, R0 ;  /* 0x000000000d007221 */ /* 0x004fce0000000000 */
        /* <DEDUP_REMOVED lines=12> */
[----:B------:R-:W-:Y:S01]  /*5ac0*/  MOV R4, R22 ;  /* 0x0000001600047202 */ /* 0x000fe20000000f00 */
[----:B------:R-:W-:-:S07]  /*5ad0*/  IMAD.MOV.U32 R5, RZ, RZ, R23 ;  /* 0x000000ffff057224 */ /* 0x000fce00078e0017 */
.L_x_141:
[----:B------:R-:W0:Y:S01]  /*5ae0*/  F2F.F32.F64 R4, R4 ;  /* 0x0000000400047310 */ /* 0x000e220000301000 */
[----:B------:R-:W1:Y:S07]  /*5af0*/  LDCU.64 UR6, c[0x0][0x390] ;  /* 0x00007200ff0677ac */ /* 0x000e6e0008000a00 */
[----:B------:R-:W-:Y:S01]  /*5b00*/  F2I.CEIL.NTZ R6, R6 ;  /* 0x0000000600067305 */ /* 0x000fe2000020b100 */
[----:B0-----:R-:W-:-:S07]  /*5b10*/  FADD R19, R13, R4 ;  /* 0x000000040d137221 */ /* 0x001fce0000000000 */
[----:B------:R-:W-:Y:S08]  /*5b20*/  F2I.FLOOR.NTZ R14, R0 ;  /* 0x00000000000e7305 */ /* 0x000ff00000207100 */
[----:B------:R-:W1:Y:S02]  /*5b30*/  F2I.CEIL.NTZ R19, R19 ;  /* 0x0000001300137305 */ /* 0x000e64000020b100 */
[----:B-1----:R-:W-:-:S04]  /*5b40*/  ISETP.GE.AND P0, PT, R19, UR6, PT ;  /* 0x0000000613007c0c */ /* 0x002fc8000bf06270 */
[----:B------:R-:W-:-:S04]  /*5b50*/  ISETP.GE.OR P0, PT, R6, UR7, P0 ;  /* 0x0000000706007c0c */ /* 0x000fc80008706670 */
[----:B------:R-:W-:-:S13]  /*5b60*/  ISETP.LT.OR P0, PT, R14, RZ, P0 ;  /* 0x000000ff0e00720c */ /* 0x000fda0000701670 */
[----:B------:R-:W-:Y:S05]  /*5b70*/  @P0 EXIT ;  /* 0x000000000000094d */ /* 0x000fea0003800000 */
[----:B------:R-:W-:Y:S01]  /*5b80*/  LOP3.LUT R0, RZ, R14, RZ, 0x33, !PT ;  /* 0x0000000eff007212 */ /* 0x000fe200078e33ff */
[----:B------:R-:W0:Y:S01]  /*5b90*/  LDCU UR4, c[0x0][0x394] ;  /* 0x00007280ff0477ac */ /* 0x000e220008000800 */
[----:B------:R-:W-:Y:S01]  /*5ba0*/  LOP3.LUT R13, RZ, R19, RZ, 0x33, !PT ;  /* 0x00000013ff0d7212 */ /* 0x000fe200078e33ff */
[----:B------:R-:W-:Y:S01]  /*5bb0*/  BSSY.RECONVERGENT B4, `(.L_x_142) ;  /* 0x0000179000047945 */ /* 0x000fe20003800200 */
[----:B------:R-:W-:Y:S01]  /*5bc0*/  IADD3 R24, PT, PT, R0, UR6, RZ ;  /* 0x0000000600187c10 */ /* 0x000fe2000fffe0ff */
[----:B------:R-:W-:Y:S01]  /*5bd0*/  HFMA2 R11, -RZ, RZ, 0, 0 ;  /* 0x00000000ff0b7431 */ /* 0x000fe200000001ff */
[----:B------:R-:W-:-:S04]  /*5be0*/  IADD3 R13, PT, PT, R13, UR6, RZ ;  /* 0x000000060d0d7c10 */ /* 0x000fc8000fffe0ff */
[----:B------:R-:W-:-:S13]  /*5bf0*/  ISETP.GE.AND P0, PT, R24, R13, PT ;  /* 0x0000000d1800720c */ /* 0x000fda0003f06270 */
[----:B0-----:R-:W-:Y:S05]  /*5c00*/  @!P0 BRA `(.L_x_143) ;  /* 0x0000001400cc8947 */ /* 0x001fea0003800000 */
[----:B------:R-:W-:Y:S01]  /*5c10*/  IMAD.IADD R12, R6, 0x1, -R39 ;  /* 0x00000001060c7824 */ /* 0x000fe200078e0a27 */
[----:B------:R-:W-:-:S04]  /*5c20*/  MOV R11, RZ ;  /* 0x000000ff000b7202 */ /* 0x000fc80000000f00 */
[----:B------:R-:W-:-:S04]  /*5c30*/  IADD3 R5, PT, PT, R12, 0x1, RZ ;  /* 0x000000010c057810 */ /* 0x000fc80007ffe0ff */
[C---:B------:R-:W-:Y:S02]  /*5c40*/  LOP3.LUT R7, R5.reuse, 0x7, RZ, 0xc0, !PT ;  /* 0x0000000705077812 */ /* 0x040fe400078ec0ff */
[C---:B------:R-:W-:Y:S02]  /*5c50*/  LOP3.LUT R8, R5.reuse, 0x3, RZ, 0xc0, !PT ;  /* 0x0000000305087812 */ /* 0x040fe400078ec0ff */
[----:B------:R-:W-:Y:S02]  /*5c60*/  LOP3.LUT R9, R5, 0xfffffff8, RZ, 0xc0, !PT ;  /* 0xfffffff805097812 */ /* 0x000fe400078ec0ff */
[----:B------:R-:W-:-:S07]  /*5c70*/  IADD3 R10, PT, PT, R7, -0x1, RZ ;  /* 0xffffffff070a7810 */ /* 0x000fce0007ffe0ff */
.L_x_183:
[----:B------:R-:W-:Y:S01]  /*5c80*/  ISETP.GE.AND P0, PT, R6, R39, PT ;  /* 0x000000270600720c */ /* 0x000fe20003f06270 */
[----:B------:R-:W-:-:S12]  /*5c90*/  BSSY.RECONVERGENT B3, `(.L_x_144) ;  /* 0x0000167000037945 */ /* 0x000fd80003800200 */
[----:B------:R-:W-:Y:S05]  /*5ca0*/  @!P0 BRA `(.L_x_145) ;  /* 0x0000001400948947 */ /* 0x000fea0003800000 */
[----:B------:R-:W-:Y:S01]  /*5cb0*/  ISETP.GE.U32.AND P0, PT, R12, 0x7, PT ;  /* 0x000000070c00780c */ /* 0x000fe20003f06070 */
[----:B------:R-:W-:Y:S01]  /*5cc0*/  BSSY.RECONVERGENT B2, `(.L_x_146) ;  /* 0x00000b4000027945 */ /* 0x000fe20003800200 */
[----:B------:R-:W-:-:S11]  /*5cd0*/  IMAD.MOV.U32 R23, RZ, RZ, R39 ;  /* 0x000000ffff177224 */ /* 0x000fd600078e0027 */
[----:B------:R-:W-:Y:S05]  /*5ce0*/  @!P0 BRA `(.L_x_147) ;  /* 0x0000000800c48947 */ /* 0x000fea0003800000 */
[----:B------:R-:W-:Y:S02]  /*5cf0*/  MOV R22, RZ ;  /* 0x000000ff00167202 */ /* 0x000fe40000000f00 */
[----:B------:R-:W-:-:S07]  /*5d00*/  MOV R23, R39 ;  /* 0x0000002700177202 */ /* 0x000fce0000000f00 */
.L_x_164:
[----:B------:R-:W0:Y:S01]  /*5d10*/  LDC.64 R26, c[0x0][0x380] ;  /* 0x0000e000ff1a7b82 */ /* 0x000e220000000a00 */
[----:B------:R-:W-:-:S04]  /*5d20*/  IMAD R0, R24, UR4, R23 ;  /* 0x0000000418007c24 */ /* 0x000fc8000f8e0217 */
[----:B------:R-:W-:-:S04]  /*5d30*/  IMAD R3, R0, 0x3, RZ ;  /* 0x0000000300037824 */ /* 0x000fc800078e02ff */
[----:B0-----:R-:W-:-:S05]  /*5d40*/  IMAD.WIDE R26, R3, 0x4, R26 ;  /* 0x00000004031a7825 */ /* 0x001fca00078e021a */
[----:B------:R-:W2:Y:S04]  /*5d50*/  LDG.E R0, desc[UR8][R26.64] ;  /* 0x000000081a007981 */ /* 0x000ea8000c1e1900 */
[----:B------:R-:W2:Y:S04]  /*5d60*/  LDG.E R3, desc[UR8][R26.64+0x4] ;  /* 0x000004081a037981 */ /* 0x000ea8000c1e1900 */
[----:B------:R-:W3:Y:S01]  /*5d70*/  LDG.E R25, desc[UR8][R26.64+0x8] ;  /* 0x000008081a197981 */ /* 0x000ee2000c1e1900 */
[----:B------:R-:W-:Y:S02]  /*5d80*/  HFMA2 R2, -RZ, RZ, 1.666015625, -0.052093505859375 ;  /* 0x3eaaaaabff027431 */ /* 0x000fe400000001ff */
[----:B------:R-:W-:Y:S01]  /*5d90*/  IMAD.MOV.U32 R29, RZ, RZ, 0x40400000 ;  /* 0x40400000ff1d7424 */ /* 0x000fe200078e00ff */
[----:B------:R-:W-:Y:S01]  /*5da0*/  IADD3 R22, PT, PT, R22, 0x8, RZ ;  /* 0x0000000816167810 */ /* 0x000fe20007ffe0ff */
[----:B------:R-:W-:Y:S03]  /*5db0*/  BSSY.RECONVERGENT B5, `(.L_x_148) ;  /* 0x000000f000057945 */ /* 0x000fe60003800200 */
        /* <DEDUP_REMOVED lines=14> */
.L_x_149:
[----:B------:R-:W-:Y:S05]  /*5ea0*/  BSYNC.RECONVERGENT B5 ;  /* 0x0000000000057941 */ /* 0x000fea0003800200 */
.L_x_148:
        /* <DEDUP_REMOVED lines=20> */
.L_x_151:
[----:B------:R-:W-:Y:S05]  /*5ff0*/  BSYNC.RECONVERGENT B5 ;  /* 0x0000000000057941 */ /* 0x000fea0003800200 */
.L_x_150:
        /* <DEDUP_REMOVED lines=20> */
.L_x_153:
[----:B------:R-:W-:Y:S05]  /*6140*/  BSYNC.RECONVERGENT B5 ;  /* 0x0000000000057941 */ /* 0x000fea0003800200 */
.L_x_152:
        /* <DEDUP_REMOVED lines=20> */
.L_x_155:
[----:B------:R-:W-:Y:S05]  /*6290*/  BSYNC.RECONVERGENT B5 ;  /* 0x0000000000057941 */ /* 0x000fea0003800200 */
.L_x_154:
        /* <DEDUP_REMOVED lines=20> */
.L_x_157:
[----:B------:R-:W-:Y:S05]  /*63e0*/  BSYNC.RECONVERGENT B5 ;  /* 0x0000000000057941 */ /* 0x000fea0003800200 */
.L_x_156:
        /* <DEDUP_REMOVED lines=20> */
.L_x_159:
[----:B------:R-:W-:Y:S05]  /*6530*/  BSYNC.RECONVERGENT B5 ;  /* 0x0000000000057941 */ /* 0x000fea0003800200 */
.L_x_158:
        /* <DEDUP_REMOVED lines=20> */
.L_x_161:
[----:B------:R-:W-:Y:S05]  /*6680*/  BSYNC.RECONVERGENT B5 ;  /* 0x0000000000057941 */ /* 0x000fea0003800200 */
.L_x_160:
        /* <DEDUP_REMOVED lines=19> */
.L_x_163:
[----:B------:R-:W-:Y:S05]  /*67c0*/  BSYNC.RECONVERGENT B5 ;  /* 0x0000000000057941 */ /* 0x000fea0003800200 */
.L_x_162:
[----:B------:R-:W-:Y:S01]  /*67d0*/  FADD R11, R11, R0 ;  /* 0x000000000b0b7221 */ /* 0x000fe20000000000 */
[----:B------:R-:W-:Y:S01]  /*67e0*/  IADD3 R23, PT, PT, R23, 0x8, RZ ;  /* 0x0000000817177810 */ /* 0x000fe20007ffe0ff */
[----:B------:R-:W-:Y:S06]  /*67f0*/  @P2 BRA `(.L_x_164) ;  /* 0xfffffff400442947 */ /* 0x000fec000383ffff */
.L_x_147:
[----:B------:R-:W-:Y:S05]  /*6800*/  BSYNC.RECONVERGENT B2 ;  /* 0x0000000000027941 */ /* 0x000fea0003800200 */
.L_x_146:
        /* <DEDUP_REMOVED lines=29> */
.L_x_168:
[----:B------:R-:W-:Y:S05]  /*69e0*/  BSYNC.RECONVERGENT B5 ;  /* 0x0000000000057941 */ /* 0x000fea0003800200 */
.L_x_167:
        /* <DEDUP_REMOVED lines=20> */
.L_x_170:
[----:B------:R-:W-:Y:S05]  /*6b30*/  BSYNC.RECONVERGENT B5 ;  /* 0x0000000000057941 */ /* 0x000fea0003800200 */
.L_x_169:
        /* <DEDUP_REMOVED lines=20> */
.L_x_172:
[----:B------:R-:W-:Y:S05]  /*6c80*/  BSYNC.RECONVERGENT B5 ;  /* 0x0000000000057941 */ /* 0x000fea0003800200 */
.L_x_171:
        /* <DEDUP_REMOVED lines=19> */
.L_x_174:
[----:B------:R-:W-:Y:S05]  /*6dc0*/  BSYNC.RECONVERGENT B5 ;  /* 0x0000000000057941 */ /* 0x000fea0003800200 */
.L_x_173:
[----:B------:R-:W-:Y:S01]  /*6dd0*/  FADD R11, R11, R0 ;  /* 0x000000000b0b7221 */ /* 0x000fe20000000000 */
[----:B------:R-:W-:-:S07]  /*6de0*/  IADD3 R23, PT, PT, R23, 0x4, RZ ;  /* 0x0000000417177810 */ /* 0x000fce0007ffe0ff */
.L_x_166:
[----:B------:R-:W-:Y:S05]  /*6df0*/  BSYNC.RECONVERGENT B2 ;  /* 0x0000000000027941 */ /* 0x000fea0003800200 */
.L_x_165:
        /* <DEDUP_REMOVED lines=29> */
.L_x_178:
[----:B------:R-:W-:Y:S05]  /*6fd0*/  BSYNC.RECONVERGENT B5 ;  /* 0x0000000000057941 */ /* 0x000fea0003800200 */
.L_x_177:
        /* <DEDUP_REMOVED lines=19> */
.L_x_180:
[----:B------:R-:W-:Y:S05]  /*7110*/  BSYNC.RECONVERGENT B5 ;  /* 0x0000000000057941 */ /* 0x000fea0003800200 */
.L_x_179:
[----:B------:R-:W-:Y:S01]  /*7120*/  FADD R11, R11, R0 ;  /* 0x000000000b0b7221 */ /* 0x000fe20000000000 */
[----:B------:R-:W-:-:S07]  /*7130*/  IADD3 R23, PT, PT, R23, 0x2, RZ ;  /* 0x0000000217177810 */ /* 0x000fce0007ffe0ff */
.L_x_176:
[----:B------:R-:W-:Y:S05]  /*7140*/  BSYNC.RECONVERGENT B2 ;  /* 0x0000000000027941 */ /* 0x000fea0003800200 */
.L_x_175:
        /* <DEDUP_REMOVED lines=25> */
.L_x_182:
[----:B------:R-:W-:Y:S05]  /*72e0*/  BSYNC.RECONVERGENT B2 ;  /* 0x0000000000027941 */ /* 0x000fea0003800200 */
.L_x_181:
[----:B------:R-:W-:-:S07]  /*72f0*/  FADD R11, R11, R0 ;  /* 0x000000000b0b7221 */ /* 0x000fce0000000000 */
.L_x_145:
[----:B------:R-:W-:Y:S05]  /*7300*/  BSYNC.RECONVERGENT B3 ;  /* 0x0000000000037941 */ /* 0x000fea0003800200 */
.L_x_144:
[C---:B------:R-:W-:Y:S02]  /*7310*/  ISETP.GT.AND P0, PT, R24.reuse, R13, PT ;  /* 0x0000000d1800720c */ /* 0x040fe40003f04270 */
[----:B------:R-:W-:-:S11]  /*7320*/  IADD3 R24, PT, PT, R24, -0x1, RZ ;  /* 0xffffffff18187810 */ /* 0x000fd60007ffe0ff */
[----:B------:R-:W-:Y:S05]  /*7330*/  @P0 BRA `(.L_x_183) ;  /* 0xffffffe800500947 */ /* 0x000fea000383ffff */
.L_x_143:
[----:B------:R-:W-:Y:S05]  /*7340*/  BSYNC.RECONVERGENT B4 ;  /* 0x0000000000047941 */ /* 0x000fea0003800200 */
.L_x_142:
        /* <DEDUP_REMOVED lines=19> */
.L_x_185:
[----:B------:R-:W-:Y:S05]  /*7480*/  BSYNC.RECONVERGENT B2 ;  /* 0x0000000000027941 */ /* 0x000fea0003800200 */
.L_x_184:
[----:B------:R-:W0:Y:S02]  /*7490*/  LDCU.64 UR6, c[0x0][0x3a0] ;  /* 0x00007400ff0677ac */ /* 0x000e240008000a00 */
[----:B0-----:R-:W-:-:S05]  /*74a0*/  FADD R0, R0, -UR6 ;  /* 0x8000000600007e21 */ /* 0x001fca0008000000 */
[----:B------:R-:W-:-:S13]  /*74b0*/  FSETP.GEU.AND P0, PT, |R0|, UR7, PT ;  /* 0x0000000700007c0b */ /* 0x000fda000bf0e200 */
[----:B------:R-:W-:Y:S05]  /*74c0*/  @P0 EXIT ;  /* 0x000000000000094d */ /* 0x000fea0003800000 */
[----:B------:R-:W0:Y:S01]  /*74d0*/  LDCU.64 UR6, c[0x0][0x398] ;  /* 0x00007300ff0677ac */ /* 0x000e220008000a00 */
[----:B------:R-:W-:Y:S01]  /*74e0*/  IMAD.MOV.U32 R14, RZ, RZ, RZ ;  /* 0x000000ffff0e7224 */ /* 0x000fe200078e00ff */
[----:B0-----:R-:W-:-:S04]  /*74f0*/  UISETP.GE.AND UP0, UPT, UR7, 0x1, UPT ;  /* 0x000000010700788c */ /* 0x001fc8000bf06270 */
[----:B------:R-:W-:-:S09]  /*7500*/  UISETP.LT.OR UP0, UPT, UR6, 0x1, !UP0 ;  /* 0x000000010600788c */ /* 0x000fd2000c701670 */
[----:B------:R-:W-:Y:S05]  /*7510*/  BRA.U UP0, `(.L_x_186) ;  /* 0x0000000d00a87547 */ /* 0x000fea000b800000 */
[-C--:B------:R-:W-:Y:S01]  /*7520*/  LOP3.LUT R2, RZ, R38.reuse, RZ, 0x33, !PT ;  /* 0x00000026ff027212 */ /* 0x080fe200078e33ff */
[----:B------:R-:W-:Y:S01]  /*7530*/  HFMA2 R14, -RZ, RZ, 0, 0 ;  /* 0x00000000ff0e7431 */ /* 0x000fe200000001ff */
[----:B------:R-:W-:Y:S01]  /*7540*/  BSSY.RECONVERGENT B0, `(.L_x_186) ;  /* 0x00000e7000007945 */ /* 0x000fe20003800200 */
[-C--:B------:R-:W-:Y:S02]  /*7550*/  I2FP.F32.S32 R0, R38.reuse ;  /* 0x0000002600007245 */ /* 0x080fe40000201400 */
[----:B------:R-:W-:Y:S02]  /*7560*/  IADD3 R2, PT, PT, R2, UR6, RZ ;  /* 0x0000000602027c10 */ /* 0x000fe4000fffe0ff */
[----:B------:R-:W-:-:S07]  /*7570*/  MOV R3, R38 ;  /* 0x0000002600037202 */ /* 0x000fce0000000f00 */
.L_x_205:
[----:B0-----:R-:W0:Y:S01]  /*7580*/  LDCU UR4, c[0x0][0x39c] ;  /* 0x00007380ff0477ac */ /* 0x001e220008000800 */
[----:B------:R-:W-:Y:S01]  /*7590*/  IMAD.IADD R4, R2, 0x1, R3 ;  /* 0x0000000102047824 */ /* 0x000fe200078e0203 */
[----:B------:R-:W-:Y:S01]  /*75a0*/  BSSY.RECONVERGENT B1, `(.L_x_187) ;  /* 0x00000dd000017945 */ /* 0x000fe20003800200 */
[----:B------:R-:W-:Y:S02]  /*75b0*/  MOV R5, R39 ;  /* 0x0000002700057202 */ /* 0x000fe40000000f00 */
[----:B0-----:R-:W-:Y:S01]  /*75c0*/  IMAD R6, R4, UR4, RZ ;  /* 0x0000000404067c24 */ /* 0x001fe2000f8e02ff */
[----:B------:R-:W-:-:S03]  /*75d0*/  MOV R4, RZ ;  /* 0x000000ff00047202 */ /* 0x000fc60000000f00 */
[----:B-1----:R-:W-:-:S07]  /*75e0*/  IMAD R6, R6, 0x3, RZ ;  /* 0x0000000306067824 */ /* 0x002fce00078e02ff */
.L_x_204:
[----:B0-----:R-:W0:Y:S01]  /*75f0*/  MUFU.RCP64H R13, 1.4142131805419921875 ;  /* 0x3ff6a09e000d7908 */ /* 0x001e220000001800 */
[----:B------:R-:W-:Y:S02]  /*7600*/  HFMA2 R10, -RZ, RZ, 1663, 0.97509765625 ;  /* 0x667f3bcdff0a7431 */ /* 0x000fe400000001ff */
[----:B------:R-:W-:Y:S01]  /*7610*/  IMAD.MOV.U32 R11, RZ, RZ, 0x3ff6a09e ;  /* 0x3ff6a09eff0b7424 */ /* 0x000fe200078e00ff */
[----:B------:R-:W-:Y:S01]  /*7620*/  MOV R12, 0x1 ;  /* 0x00000001000c7802 */ /* 0x000fe20000000f00 */
[----:B------:R-:W-:Y:S01]  /*7630*/  BSSY.RECONVERGENT B2, `(.L_x_188) ;  /* 0x0000016000027945 */ /* 0x000fe20003800200 */
[----:B------:R-:W-:-:S04]  /*7640*/  I2FP.F32.U32 R7, R4 ;  /* 0x0000000400077245 */ /* 0x000fc80000201000 */
[----:B0-----:R-:W-:-:S08]  /*7650*/  DFMA R8, R12, -R10, 1 ;  /* 0x3ff000000c08742b */ /* 0x001fd0000000080a */
[----:B------:R-:W-:Y:S01]  /*7660*/  DFMA R22, R8, R8, R8 ;  /* 0x000000080816722b */ /* 0x000fe20000000008 */
[----:B------:R-:W-:-:S04]  /*7670*/  IADD3 R8, PT, PT, R38, -R3, RZ ;  /* 0x8000000326087210 */ /* 0x000fc80007ffe0ff */
[----:B------:R-:W-:-:S03]  /*7680*/  I2FP.F32.S32 R8, R8 ;  /* 0x0000000800087245 */ /* 0x000fc60000201400 */
[----:B------:R-:W-:Y:S02]  /*7690*/  DFMA R12, R12, R22, R12 ;  /* 0x000000160c0c722b */ /* 0x000fe4000000000c */
[----:B------:R-:W-:-:S06]  /*76a0*/  FADD R22, R7, R8 ;  /* 0x0000000807167221 */ /* 0x000fcc0000000000 */
        /* <DEDUP_REMOVED lines=10> */
[----:B------:R-:W-:-:S07]  /*7750*/  MOV R36, 0x7770 ;  /* 0x0000777000247802 */ /* 0x000fce0000000f00 */
[----:B------:R-:W-:Y:S05]  /*7760*/  CALL.REL.NOINC `($__internal_0_$__cuda_sm20_div_rn_f64_full) ;  /* 0x0000000c00a87944 */ /* 0x000fea0003c00000 */
[----:B------:R-:W-:Y:S01]  /*7770*/  MOV R10, R22 ;  /* 0x00000016000a7202 */ /* 0x000fe20000000f00 */
[----:B------:R-:W-:-:S07]  /*7780*/  IMAD.MOV.U32 R11, RZ, RZ, R23 ;  /* 0x000000ffff0b7224 */ /* 0x000fce00078e0017 */
.L_x_189:
[----:B------:R-:W-:Y:S05]  /*7790*/  BSYNC.RECONVERGENT B2 ;  /* 0x0000000000027941 */ /* 0x000fea0003800200 */
.L_x_188:
[----:B------:R-:W0:Y:S01]  /*77a0*/  MUFU.RCP64H R23, 1.4142131805419921875 ;  /* 0x3ff6a09e00177908 */ /* 0x000e220000001800 */
[----:B------:R-:W-:Y:S01]  /*77b0*/  HFMA2 R12, -RZ, RZ, 1663, 0.97509765625 ;  /* 0x667f3bcdff0c7431 */ /* 0x000fe200000001ff */
[----:B------:R-:W-:Y:S01]  /*77c0*/  MOV R13, 0x3ff6a09e ;  /* 0x3ff6a09e000d7802 */ /* 0x000fe20000000f00 */
[----:B------:R-:W-:Y:S01]  /*77d0*/  HFMA2 R22, -RZ, RZ, 0, 5.9604644775390625e-08 ;  /* 0x00000001ff167431 */ /* 0x000fe200000001ff */
[----:B------:R-:W-:Y:S05]  /*77e0*/  BSSY.RECONVERGENT B2, `(.L_x_190) ;  /* 0x0000015000027945 */ /* 0x000fea0003800200 */
[----:B0-----:R-:W-:-:S08]  /*77f0*/  DFMA R24, R22, -R12, 1 ;  /* 0x3ff000001618742b */ /* 0x001fd0000000080c */
[----:B------:R-:W-:-:S08]  /*7800*/  DFMA R24, R24, R24, R24 ;  /* 0x000000181818722b */ /* 0x000fd00000000018 */
[----:B------:R-:W-:Y:S01]  /*7810*/  DFMA R24, R22, R24, R22 ;  /* 0x000000181618722b */ /* 0x000fe20000000016 */
[----:B------:R-:W-:-:S07]  /*7820*/  FADD R22, -R7, R8 ;  /* 0x0000000807167221 */ /* 0x000fce0000000100 */
        /* <DEDUP_REMOVED lines=12> */
[----:B------:R-:W-:-:S07]  /*78f0*/  MOV R36, 0x7910 ;  /* 0x0000791000247802 */ /* 0x000fce0000000f00 */
[----:B------:R-:W-:Y:S05]  /*7900*/  CALL.REL.NOINC `($__internal_0_$__cuda_sm20_div_rn_f64_full) ;  /* 0x0000000c00407944 */ /* 0x000fea0003c00000 */
[----:B------:R-:W-:Y:S01]  /*7910*/  IMAD.MOV.U32 R12, RZ, RZ, R22 ;  /* 0x000000ffff0c7224 */ /* 0x000fe200078e0016 */
[----:B------:R-:W-:-:S07]  /*7920*/  MOV R13, R23 ;  /* 0x00000017000d7202 */ /* 0x000fce0000000f00 */
.L_x_191:
[----:B------:R-:W-:Y:S05]  /*7930*/  BSYNC.RECONVERGENT B2 ;  /* 0x0000000000027941 */ /* 0x000fea0003800200 */
.L_x_190:
[----:B------:R-:W0:Y:S01]  /*7940*/  F2F.F32.F64 R11, R12 ;  /* 0x0000000c000b7310 */ /* 0x000e220000301000 */
[----:B------:R-:W1:Y:S07]  /*7950*/  LDC.64 R46, c[0x0][0x380] ;  /* 0x0000e000ff2e7b82 */ /* 0x000e6e0000000a00 */
[----:B------:R-:W2:Y:S01]  /*7960*/  F2I.FLOOR.NTZ R7, R8 ;  /* 0x0000000800077305 */ /* 0x000ea20000207100 */
[----:B------:R-:W3:Y:S01]  /*7970*/  LDC.64 R44, c[0x0][0x388] ;  /* 0x0000e200ff2c7b82 */ /* 0x000ee20000000a00 */
[----:B0-----:R-:W-:-:S06]  /*7980*/  FADD R11, R0, -R11 ;  /* 0x8000000b000b7221 */ /* 0x001fcc0000000000 */
[----:B------:R-:W0:Y:S01]  /*7990*/  F2I.CEIL.NTZ R19, R11 ;  /* 0x0000000b00137305 */ /* 0x000e22000020b100 */
[----:B--2---:R-:W-:-:S04]  /*79a0*/  IMAD R9, R7, 0x3, RZ ;  /* 0x0000000307097824 */ /* 0x004fc800078e02ff */
[CC--:B0-----:R-:W-:Y:S02]  /*79b0*/  IMAD R49, R40.reuse, R19.reuse, R9 ;  /* 0x0000001328317224 */ /* 0x0c1fe400078e0209 */
[----:B------:R-:W-:Y:S02]  /*79c0*/  IMAD R10, R40, R19, -R40 ;  /* 0x00000013280a7224 */ /* 0x000fe400078e0a28 */
[----:B-1----:R-:W-:-:S03]  /*79d0*/  IMAD.WIDE R48, R49, 0x4, R46 ;  /* 0x0000000431307825 */ /* 0x002fc600078e022e */
[----:B------:R-:W-:Y:S02]  /*79e0*/  IADD3 R9, PT, PT, R9, R10, RZ ;  /* 0x0000000a09097210 */ /* 0x000fe40007ffe0ff */
[----:B------:R-:W2:Y:S03]  /*79f0*/  LDG.E R22, desc[UR8][R48.64+0xc] ;  /* 0x00000c0830167981 */ /* 0x000ea6000c1e1900 */
[----:B------:R-:W-:Y:S01]  /*7a00*/  IMAD.WIDE R46, R9, 0x4, R46 ;  /* 0x00000004092e7825 */ /* 0x000fe200078e022e */
[----:B------:R-:W4:Y:S04]  /*7a10*/  LDG.E R13, desc[UR8][R48.64] ;  /* 0x00000008300d7981 */ /* 0x000f28000c1e1900 */
[----:B------:R-:W5:Y:S01]  /*7a20*/  LDG.E R23, desc[UR8][R46.64] ;  /* 0x000000082e177981 */ /* 0x000f62000c1e1900 */
[----:B---3--:R-:W-:-:S03]  /*7a30*/  IMAD.WIDE R44, R6, 0x4, R44 ;  /* 0x00000004062c7825 */ /* 0x008fc600078e022c */
[----:B------:R-:W3:Y:S04]  /*7a40*/  LDG.E R24, desc[UR8][R46.64+0xc] ;  /* 0x00000c082e187981 */ /* 0x000ee8000c1e1900 */
[----:B------:R-:W3:Y:S01]  /*7a50*/  LDG.E R25, desc[UR8][R44.64] ;  /* 0x000000082c197981 */ /* 0x000ee2000c1e1900 */
[----:B------:R-:W-:Y:S01]  /*7a60*/  IADD3 R9, PT, PT, R7, 0x1, RZ ;  /* 0x0000000107097810 */ /* 0x000fe20007ffe0ff */
[C---:B------:R-:W-:Y:S01]  /*7a70*/  VIADD R12, R19.reuse, 0xffffffff ;  /* 0xffffffff130c7836 */ /* 0x040fe20000000000 */
[----:B------:R-:W-:Y:S01]  /*7a80*/  I2FP.F32.S32 R7, R7 ;  /* 0x0000000700077245 */ /* 0x000fe20000201400 */
[----:B------:R-:W-:Y:S01]  /*7a90*/  BSSY.RECONVERGENT B2, `(.L_x_192) ;  /* 0x0000019000027945 */ /* 0x000fe20003800200 */
[----:B------:R-:W-:Y:S02]  /*7aa0*/  I2FP.F32.S32 R9, R9 ;  /* 0x0000000900097245 */ /* 0x000fe40000201400 */
[----:B------:R-:W-:Y:S01]  /*7ab0*/  IADD3 R10, PT, PT, -R19, 0x1, RZ ;  /* 0x00000001130a7810 */ /* 0x000fe20007ffe1ff */
[C---:B------:R-:W-:Y:S01]  /*7ac0*/  FADD R7, R8.reuse, -R7 ;  /* 0x8000000708077221 */ /* 0x040fe20000000000 */
[----:B------:R-:W-:Y:S01]  /*7ad0*/  I2FP.F32.S32 R12, R12 ;  /* 0x0000000c000c7245 */ /* 0x000fe20000201400 */
[----:B------:R-:W-:Y:S01]  /*7ae0*/  FADD R8, -R8, R9 ;  /* 0x0000000908087221 */ /* 0x000fe20000000100 */
[----:B------:R-:W-:-:S02]  /*7af0*/  I2FP.F32.S32 R10, R10 ;  /* 0x0000000a000a7245 */ /* 0x000fc40000201400 */
[----:B------:R-:W-:Y:S01]  /*7b00*/  MOV R42, 0x7c20 ;  /* 0x00007c20002a7802 */ /* 0x000fe20000000f00 */
[C---:B------:R-:W-:Y:S01]  /*7b10*/  FADD R9, -R11.reuse, R12 ;  /* 0x0000000c0b097221 */ /* 0x040fe20000000100 */
[----:B------:R-:W-:Y:S01]  /*7b20*/  I2FP.F32.S32 R12, R19 ;  /* 0x00000013000c7245 */ /* 0x000fe20000201400 */
[----:B------:R-:W-:-:S04]  /*7b30*/  FADD R10, R11, R10 ;  /* 0x0000000a0b0a7221 */ /* 0x000fc80000000000 */
[----:B------:R-:W-:Y:S01]  /*7b40*/  FADD R11, R11, -R12 ;  /* 0x8000000c0b0b7221 */ /* 0x000fe20000000000 */
[----:B--2---:R-:W-:Y:S01]  /*7b50*/  FMUL R22, R7, R22 ;  /* 0x0000001607167220 */ /* 0x004fe20000400000 */
[----:B----4-:R-:W-:-:S03]  /*7b60*/  FMUL R13, R8, R13 ;  /* 0x0000000d080d7220 */ /* 0x010fc60000400000 */
[----:B------:R-:W-:Y:S01]  /*7b70*/  FMUL R19, |R9|, R22 ;  /* 0x0000001609137220 */ /* 0x000fe20000400200 */
[----:B-----5:R-:W-:-:S03]  /*7b80*/  FMUL R23, R8, R23 ;  /* 0x0000001708177220 */ /* 0x020fc60000400000 */
[----:B------:R-:W-:Y:S01]  /*7b90*/  FFMA R12, |R10|, R13, R19 ;  /* 0x0000000d0a0c7223 */ /* 0x000fe20000000213 */
[----:B---3--:R-:W-:-:S03]  /*7ba0*/  FMUL R13, R7, R24 ;  /* 0x00000018070d7220 */ /* 0x008fc60000400000 */
[----:B------:R-:W-:-:S04]  /*7bb0*/  FFMA R12, |R11|, R23, R12 ;  /* 0x000000170b0c7223 */ /* 0x000fc8000000020c */
[----:B------:R-:W-:-:S04]  /*7bc0*/  FFMA R12, |R11|, R13, R12 ;  /* 0x0000000d0b0c7223 */ /* 0x000fc8000000020c */
[----:B------:R-:W-:-:S04]  /*7bd0*/  FADD R12, R12, -R25 ;  /* 0x800000190c0c7221 */ /* 0x000fc80000000000 */
[----:B------:R-:W0:Y:S02]  /*7be0*/  F2F.F64.F32 R50, R12 ;  /* 0x0000000c00327310 */ /* 0x000e240000201800 */
[----:B0-----:R-:W-:-:S10]  /*7bf0*/  DADD R22, -RZ, |R50| ;  /* 0x00000000ff167229 */ /* 0x001fd40000000532 */
[----:B------:R-:W-:-:S07]  /*7c00*/  MOV R41, R23 ;  /* 0x0000001700297202 */ /* 0x000fce0000000f00 */
[----:B------:R-:W-:Y:S05]  /*7c10*/  CALL.REL.NOINC `($_Z10start_compPfS_iiiifffS_$__internal_accurate_pow) ;  /* 0x0000001400e87944 */ /* 0x000fea0003c00000 */
[----:B------:R-:W-:Y:S05]  /*7c20*/  BSYNC.RECONVERGENT B2 ;  /* 0x0000000000027941 */ /* 0x000fea0003800200 */
.L_x_192:
        /* <DEDUP_REMOVED lines=15> */
.L_x_195:
[----:B------:R-:W-:-:S11]  /*7d20*/  DADD R24, R50, 2 ;  /* 0x4000000032187429 */ /* 0x000fd60000000000 */
.L_x_194:
[----:B------:R-:W-:Y:S05]  /*7d30*/  BSYNC.RECONVERGENT B2 ;  /* 0x0000000000027941 */ /* 0x000fea0003800200 */
.L_x_193:
        /* <DEDUP_REMOVED lines=24> */
[----:B0-----:R-:W-:-:S07]  /*7ec0*/  IMAD.MOV.U32 R41, RZ, RZ, R23 ;  /* 0x000000ffff297224 */ /* 0x001fce00078e0017 */
[----:B--2---:R-:W-:Y:S05]  /*7ed0*/  CALL.REL.NOINC `($_Z10start_compPfS_iiiifffS_$__internal_accurate_pow) ;  /* 0x0000001400387944 */ /* 0x004fea0003c00000 */
[----:B------:R-:W-:Y:S05]  /*7ee0*/  BSYNC.RECONVERGENT B2 ;  /* 0x0000000000027941 */ /* 0x000fea0003800200 */
.L_x_196:
        /* <DEDUP_REMOVED lines=15> */
.L_x_199:
[----:B------:R-:W-:-:S11]  /*7fe0*/  DADD R24, R50, 2 ;  /* 0x4000000032187429 */ /* 0x000fd60000000000 */
.L_x_198:
[----:B------:R-:W-:Y:S05]  /*7ff0*/  BSYNC.RECONVERGENT B2 ;  /* 0x0000000000027941 */ /* 0x000fea0003800200 */
.L_x_197:
        /* <DEDUP_REMOVED lines=10> */
[C---:B---3--:R-:W-:Y:S01]  /*80a0*/  FMUL R19, R8.reuse, R19 ;  /* 0x0000001308137220 */ /* 0x048fe20000400000 */
[----:B----4-:R-:W-:-:S03]  /*80b0*/  FMUL R23, R8, R23 ;  /* 0x0000001708177220 */ /* 0x010fc60000400000 */
[----:B------:R-:W-:Y:S02]  /*80c0*/  FFMA R10, |R10|, R19, R9 ;  /* 0x000000130a0a7223 */ /* 0x000fe40000000209 */
[----:B------:R-:W0:Y:S01]  /*80d0*/  F2F.F64.F32 R8, R12 ;  /* 0x0000000c00087310 */ /* 0x000e220000201800 */
[----:B-----5:R-:W-:Y:S01]  /*80e0*/  FMUL R7, R7, R22 ;  /* 0x0000001607077220 */ /* 0x020fe20000400000 */
[----:B------:R-:W-:Y:S01]  /*80f0*/  FFMA R10, |R11|, R23, R10 ;  /* 0x000000170b0a7223 */ /* 0x000fe2000000020a */
[----:B------:R-:W-:Y:S02]  /*8100*/  FSEL R22, R24, RZ, P0 ;  /* 0x000000ff18167208 */ /* 0x000fe40000000000 */
[----:B------:R-:W-:Y:S01]  /*8110*/  FSEL R23, R25, 1.875, P0 ;  /* 0x3ff0000019177808 */ /* 0x000fe20000000000 */
        /* <DEDUP_REMOVED lines=9> */
.L_x_200:
        /* <DEDUP_REMOVED lines=15> */
.L_x_203:
[----:B------:R-:W-:-:S11]  /*82a0*/  DADD R12, R10, 2 ;  /* 0x400000000a0c7429 */ /* 0x000fd60000000000 */
.L_x_202:
[----:B------:R-:W-:Y:S05]  /*82b0*/  BSYNC.RECONVERGENT B2 ;  /* 0x0000000000027941 */ /* 0x000fea0003800200 */
.L_x_201:
[----:B------:R-:W0:Y:S01]  /*82c0*/  F2F.F64.F32 R8, R8 ;  /* 0x0000000800087310 */ /* 0x000e220000201800 */
[----:B------:R-:W-:Y:S01]  /*82d0*/  FSETP.NEU.AND P0, PT, R7, 1, PT ;  /* 0x3f8000000700780b */ /* 0x000fe20003f0d000 */
[----:B------:R-:W-:Y:S01]  /*82e0*/  VIADD R6, R6, 0x3 ;  /* 0x0000000306067836 */ /* 0x000fe20000000000 */
[----:B------:R-:W-:Y:S02]  /*82f0*/  IADD3 R5, PT, PT, R5, 0x1, RZ ;  /* 0x0000000105057810 */ /* 0x000fe40007ffe0ff */
[----:B------:R-:W-:Y:S02]  /*8300*/  FSEL R10, R12, RZ, P0 ;  /* 0x000000ff0c0a7208 */ /* 0x000fe40000000000 */
[----:B------:R-:W-:Y:S02]  /*8310*/  FSEL R11, R13, 1.875, P0 ;  /* 0x3ff000000d0b7808 */ /* 0x000fe40000000000 */
[----:B------:R-:W-:Y:S02]  /*8320*/  ISETP.GE.AND P0, PT, R5, R18, PT ;  /* 0x000000120500720c */ /* 0x000fe40003f06270 */
[----:B------:R-:W-:-:S02]  /*8330*/  IADD3 R4, PT, PT, R4, 0x1, RZ ;  /* 0x0000000104047810 */ /* 0x000fc40007ffe0ff */
[----:B0-----:R-:W-:-:S06]  /*8340*/  DADD R10, R8, R10 ;  /* 0x00000000080a7229 */ /* 0x001fcc000000000a */
[----:B------:R0:W1:Y:S03]  /*8350*/  F2F.F32.F64 R14, R10 ;  /* 0x0000000a000e7310 */ /* 0x0000660000301000 */
[----:B------:R-:W-:Y:S05]  /*8360*/  @!P0 BRA `(.L_x_204) ;  /* 0xfffffff000a08947 */ /* 0x000fea000383ffff */
[----:B------:R-:W-:Y:S05]  /*8370*/  BSYNC.RECONVERGENT B1 ;  /* 0x0000000000017941 */ /* 0x000fea0003800200 */
.L_x_187:
[----:B------:R-:W-:-:S04]  /*8380*/  IADD3 R3, PT, PT, R3, -0x1, RZ ;  /* 0xffffffff03037810 */ /* 0x000fc80007ffe0ff */
[----:B------:R-:W-:-:S13]  /*8390*/  ISETP.GT.AND P0, PT, R3, R16, PT ;  /* 0x000000100300720c */ /* 0x000fda0003f04270 */
[----:B------:R-:W-:Y:S05]  /*83a0*/  @P0 BRA `(.L_x_205) ;  /* 0xfffffff000740947 */ /* 0x000fea000383ffff */
[----:B------:R-:W-:Y:S05]  /*83b0*/  BSYNC.RECONVERGENT B0 ;  /* 0x0000000000007941 */ /* 0x000fea0003800200 */
.L_x_186:
[----:B------:R-:W2:Y:S01]  /*83c0*/  LDCU.64 UR4, c[0x0][0x398] ;  /* 0x00007300ff0477ac */ /* 0x000ea20008000a00 */
[----:B------:R-:W-:Y:S01]  /*83d0*/  BSSY.RECONVERGENT B2, `(.L_x_206) ;  /* 0x0000010000027945 */ /* 0x000fe20003800200 */
[----:B--2---:R-:W-:-:S04]  /*83e0*/  UIMAD UR4, UR4, UR5, URZ ;  /* 0x00000005040472a4 */ /* 0x004fc8000f8e02ff */
[----:B------:R-:W-:-:S06]  /*83f0*/  UIMAD UR4, UR4, 0x3, URZ ;  /* 0x00000003040478a4 */ /* 0x000fcc000f8e02ff */
[----:B------:R-:W-:-:S04]  /*8400*/  I2FP.F32.S32 R7, UR4 ;  /* 0x0000000400077c45 */ /* 0x000fc80008201400 */
        /* <DEDUP_REMOVED lines=11> */
[----:B0-----:R-:W-:Y:S05]  /*84c0*/  CALL.REL.NOINC `($__internal_2_$__cuda_sm3x_div_rn_noftz_f32_slowpath) ;  /* 0x0000000800247944 */ /* 0x001fea0003c00000 */
.L_x_207:
[----:B------:R-:W-:Y:S05]  /*84d0*/  BSYNC.RECONVERGENT B2 ;  /* 0x0000000000027941 */ /* 0x000fea0003800200 */
.L_x_206:
[----:B------:R-:W-:Y:S01]  /*84e0*/  VIADD R2, R0, 0xf3000000 ;  /* 0xf300000000027836 */ /* 0x000fe20000000000 */
[----:B------:R1:W2:Y:S01]  /*84f0*/  MUFU.RSQ R5, R0 ;  /* 0x0000000000057308 */ /* 0x0002a20000001400 */
[----:B------:R-:W-:Y:S03]  /*8500*/  BSSY.RECONVERGENT B0, `(.L_x_208) ;  /* 0x000000b000007945 */ /* 0x000fe60003800200 */
[----:B------:R-:W-:-:S13]  /*8510*/  ISETP.GT.U32.AND P0, PT, R2, 0x727fffff, PT ;  /* 0x727fffff0200780c */ /* 0x000fda0003f04070 */
[----:B-12---:R-:W-:Y:S05]  /*8520*/  @!P0 BRA `(.L_x_209) ;  /* 0x0000000000108947 */ /* 0x006fea0003800000 */
[----:B------:R-:W-:-:S07]  /*8530*/  MOV R7, 0x8550 ;  /* 0x0000855000077802 */ /* 0x000fce0000000f00 */
[----:B0-----:R-:W-:Y:S05]  /*8540*/  CALL.REL.NOINC `($__internal_1_$__cuda_sm20_sqrt_rn_f32_slowpath) ;  /* 0x0000000400a87944 */ /* 0x001fea0003c00000 */
[----:B------:R-:W-:Y:S01]  /*8550*/  MOV R3, R0 ;  /* 0x0000000000037202 */ /* 0x000fe20000000f00 */
[----:B------:R-:W-:Y:S06]  /*8560*/  BRA `(.L_x_210) ;  /* 0x0000000000107947 */ /* 0x000fec0003800000 */
.L_x_209:
[C---:B------:R-:W-:Y:S01]  /*8570*/  FMUL.FTZ R3, R5.reuse, R0 ;  /* 0x0000000005037220 */ /* 0x040fe20000410000 */
[----:B------:R-:W-:-:S03]  /*8580*/  FMUL.FTZ R2, R5, 0.5 ;  /* 0x3f00000005027820 */ /* 0x000fc60000410000 */
[----:B------:R-:W-:-:S04]  /*8590*/  FFMA R0, -R3, R3, R0 ;  /* 0x0000000303007223 */ /* 0x000fc80000000100 */
[----:B------:R-:W-:-:S07]  /*85a0*/  FFMA R3, R0, R2, R3 ;  /* 0x0000000200037223 */ /* 0x000fce0000000003 */
.L_x_210:
[----:B------:R-:W-:Y:S05]  /*85b0*/  BSYNC.RECONVERGENT B0 ;  /* 0x0000000000007941 */ /* 0x000fea0003800200 */
.L_x_208:
[----:B------:R-:W1:Y:S02]  /*85c0*/  LDCU UR4, c[0x0][0x3a8] ;  /* 0x00007500ff0477ac */ /* 0x000e640008000800 */
[----:B-1----:R-:W-:-:S13]  /*85d0*/  FSETP.GEU.AND P0, PT, R3, UR4, PT ;  /* 0x0000000403007c0b */ /* 0x002fda000bf0e000 */
[----:B------:R-:W-:Y:S05]  /*85e0*/  @P0 EXIT ;  /* 0x000000000000094d */ /* 0x000fea0003800000 */
[----:B------:R-:W-:Y:S01]  /*85f0*/  STG.E desc[UR8][R20.64+0x8], R3 ;  /* 0x0000080314007986 */ /* 0x000fe2000c101908 */
[----:B------:R-:W-:Y:S05]  /*8600*/  EXIT ;  /* 0x000000000000794d */ /* 0x000fea0003800000 */
        .weak           $__internal_0_$__cuda_sm20_div_rn_f64_full
        .type           $__internal_0_$__cuda_sm20_div_rn_f64_full,@function
        .size           $__internal_0_$__cuda_sm20_div_rn_f64_full,($__internal_1_$__cuda_sm20_sqrt_rn_f32_slowpath - $__internal_0_$__cuda_sm20_div_rn_f64_full)
$__internal_0_$__cuda_sm20_div_rn_f64_full:
[C---:B------:R-:W-:Y:S01]  /*8610*/  FSETP.GEU.AND P0, PT, |R15|.reuse, 1.469367938527859385e-39, PT ;  /* 0x001000000f00780b */ /* 0x040fe20003f0e200 */
[----:B------:R-:W-:Y:S01]  /*8620*/  IMAD.MOV.U32 R35, RZ, RZ, R15 ;  /* 0x000000ffff237224 */ /* 0x000fe200078e000f */
[----:B------:R-:W-:Y:S01]  /*8630*/  MOV R34, UR5 ;  /* 0x0000000500227c02 */ /* 0x000fe20008000f00 */
[----:B------:R-:W-:Y:S01]  /*8640*/  BSSY.RECONVERGENT B3, `(.L_x_211) ;  /* 0x0000056000037945 */ /* 0x000fe20003800200 */
[----:B------:R-:W-:Y:S02]  /*8650*/  LOP3.LUT R24, R15, 0x800fffff, RZ, 0xc0, !PT ;  /* 0x800fffff0f187812 */ /* 0x000fe400078ec0ff */
[----:B------:R-:W-:Y:S02]  /*8660*/  MOV R32, UR5 ;  /* 0x0000000500207c02 */ /* 0x000fe40008000f00 */
[----:B------:R-:W-:Y:S02]  /*8670*/  LOP3.LUT R33, R24, 0x3ff00000, RZ, 0xfc, !PT ;  /* 0x3ff0000018217812 */ /* 0x000fe400078efcff */
[----:B------:R-:W-:-:S02]  /*8680*/  MOV R26, 0x1 ;  /* 0x00000001001a7802 */ /* 0x000fc40000000f00 */
[C---:B------:R-:W-:Y:S01]  /*8690*/  FSETP.GEU.AND P4, PT, |R23|.reuse, 1.469367938527859385e-39, PT ;  /* 0x001000001700780b */ /* 0x040fe20003f8e200 */
[----:B------:R-:W-:Y:S01]  /*86a0*/  @!P0 DMUL R32, R34, 8.98846567431157953865e+307 ;  /* 0x7fe0000022208828 */ /* 0x000fe20000000000 */
[----:B------:R-:W-:Y:S02]  /*86b0*/  LOP3.LUT R37, R23, 0x7ff00000, RZ, 0xc0, !PT ;  /* 0x7ff0000017257812 */ /* 0x000fe400078ec0ff */
[----:B------:R-:W-:Y:S02]  /*86c0*/  MOV R41, 0x1ca00000 ;  /* 0x1ca0000000297802 */ /* 0x000fe40000000f00 */
[----:B------:R-:W-:Y:S01]  /*86d0*/  LOP3.LUT R45, R15, 0x7ff00000, RZ, 0xc0, !PT ;  /* 0x7ff000000f2d7812 */ /* 0x000fe200078ec0ff */
[----:B------:R-:W0:Y:S01]  /*86e0*/  MUFU.RCP64H R27, R33 ;  /* 0x00000021001b7308 */ /* 0x000e220000001800 */
[----:B------:R-:W-:Y:S02]  /*86f0*/  MOV R30, R22 ;  /* 0x00000016001e7202 */ /* 0x000fe40000000f00 */
[----:B------:R-:W-:-:S02]  /*8700*/  ISETP.GE.U32.AND P3, PT, R37, R45, PT ;  /* 0x0000002d2500720c */ /* 0x000fc40003f66070 */
[----:B------:R-:W-:Y:S02]  /*8710*/  MOV R42, R37 ;  /* 0x00000025002a7202 */ /* 0x000fe40000000f00 */
[----:B------:R-:W-:Y:S02]  /*8720*/  @!P4 LOP3.LUT R28, R35, 0x7ff00000, RZ, 0xc0, !PT ;  /* 0x7ff00000231cc812 */ /* 0x000fe400078ec0ff */
[----:B------:R-:W-:Y:S02]  /*8730*/  SEL R31, R41, 0x63400000, !P3 ;  /* 0x63400000291f7807 */ /* 0x000fe40005800000 */
[----:B------:R-:W-:Y:S02]  /*8740*/  @!P4 ISETP.GE.U32.AND P5, PT, R37, R28, PT ;  /* 0x0000001c2500c20c */ /* 0x000fe40003fa6070 */
[----:B------:R-:W-:Y:S02]  /*8750*/  LOP3.LUT R31, R31, 0x800fffff, R23, 0xf8, !PT ;  /* 0x800fffff1f1f7812 */ /* 0x000fe400078ef817 */
[----:B------:R-:W-:Y:S01]  /*8760*/  @!P0 LOP3.LUT R45, R33, 0x7ff00000, RZ, 0xc0, !PT ;  /* 0x7ff00000212d8812 */ /* 0x000fe200078ec0ff */
[----:B0-----:R-:W-:-:S03]  /*8770*/  DFMA R24, R26, -R32, 1 ;  /* 0x3ff000001a18742b */ /* 0x001fc60000000820 */
[----:B------:R-:W-:-:S05]  /*8780*/  IADD3 R46, PT, PT, R45, -0x1, RZ ;  /* 0xffffffff2d2e7810 */ /* 0x000fca0007ffe0ff */
[----:B------:R-:W-:-:S08]  /*8790*/  DFMA R24, R24, R24, R24 ;  /* 0x000000181818722b */ /* 0x000fd00000000018 */
[----:B------:R-:W-:Y:S01]  /*87a0*/  DFMA R24, R26, R24, R26 ;  /* 0x000000181a18722b */ /* 0x000fe2000000001a */
[----:B------:R-:W-:-:S04]  /*87b0*/  @!P4 SEL R27, R41, 0x63400000, !P5 ;  /* 0x63400000291bc807 */ /* 0x000fc80006800000 */
[----:B------:R-:W-:-:S03]  /*87c0*/  @!P4 LOP3.LUT R26, R27, 0x80000000, R23, 0xf8, !PT ;  /* 0x800000001b1ac812 */ /* 0x000fc600078ef817 */
[----:B------:R-:W-:Y:S01]  /*87d0*/  DFMA R28, R24, -R32, 1 ;  /* 0x3ff00000181c742b */ /* 0x000fe20000000820 */
[----:B------:R-:W-:Y:S01]  /*87e0*/  @!P4 LOP3.LUT R27, R26, 0x100000, RZ, 0xfc, !PT ;  /* 0x001000001a1bc812 */ /* 0x000fe200078efcff */
[----:B------:R-:W-:-:S06]  /*87f0*/  @!P4 IMAD.MOV.U32 R26, RZ, RZ, RZ ;  /* 0x000000ffff1ac224 */ /* 0x000fcc00078e00ff */
[----:B------:R-:W-:Y:S02]  /*8800*/  DFMA R28, R24, R28, R24 ;  /* 0x0000001c181c722b */ /* 0x000fe40000000018 */
[----:B------:R-:W-:-:S08]  /*8810*/  @!P4 DFMA R30, R30, 2, -R26 ;  /* 0x400000001e1ec82b */ /* 0x000fd0000000081a */
[----:B------:R-:W-:Y:S02]  /*8820*/  DMUL R26, R28, R30 ;  /* 0x0000001e1c1a7228 */ /* 0x000fe40000000000 */
[----:B------:R-:W-:-:S04]  /*8830*/  @!P4 LOP3.LUT R42, R31, 0x7ff00000, RZ, 0xc0, !PT ;  /* 0x7ff000001f2ac812 */ /* 0x000fc800078ec0ff */
[----:B------:R-:W-:Y:S02]  /*8840*/  IADD3 R44, PT, PT, R42, -0x1, RZ ;  /* 0xffffffff2a2c7810 */ /* 0x000fe40007ffe0ff */
[----:B------:R-:W-:Y:S02]  /*8850*/  DFMA R24, R26, -R32, R30 ;  /* 0x800000201a18722b */ /* 0x000fe4000000001e */
[----:B------:R-:W-:-:S04]  /*8860*/  ISETP.GT.U32.AND P0, PT, R44, 0x7feffffe, PT ;  /* 0x7feffffe2c00780c */ /* 0x000fc80003f04070 */
[----:B------:R-:W-:Y:S02]  /*8870*/  ISETP.GT.U32.OR P0, PT, R46, 0x7feffffe, P0 ;  /* 0x7feffffe2e00780c */ /* 0x000fe40000704470 */
[----:B------:R-:W-:-:S11]  /*8880*/  DFMA R24, R28, R24, R26 ;  /* 0x000000181c18722b */ /* 0x000fd6000000001a */
[----:B------:R-:W-:Y:S05]  /*8890*/  @P0 BRA `(.L_x_212) ;  /* 0x00000000006c0947 */ /* 0x000fea0003800000 */
[----:B------:R-:W-:-:S04]  /*88a0*/  LOP3.LUT R26, R35, 0x7ff00000, RZ, 0xc0, !PT ;  /* 0x7ff00000231a7812 */ /* 0x000fc800078ec0ff */
[CC--:B------:R-:W-:Y:S02]  /*88b0*/  VIADDMNMX R22, R37.reuse, -R26.reuse, 0xb9600000, !PT ;  /* 0xb960000025167446 */ /* 0x0c0fe4000780091a */
[----:B------:R-:W-:Y:S02]  /*88c0*/  ISETP.GE.U32.AND P0, PT, R37, R26, PT ;  /* 0x0000001a2500720c */ /* 0x000fe40003f06070 */
[----:B------:R-:W-:Y:S02]  /*88d0*/  VIMNMX R22, PT, PT, R22, 0x46a00000, PT ;  /* 0x46a0000016167848 */ /* 0x000fe40003fe0100 */
[----:B------:R-:W-:-:S05]  /*88e0*/  SEL R41, R41, 0x63400000, !P0 ;  /* 0x6340000029297807 */ /* 0x000fca0004000000 */
[----:B------:R-:W-:Y:S01]  /*88f0*/  IMAD.IADD R28, R22, 0x1, -R41 ;  /* 0x00000001161c7824 */ /* 0x000fe200078e0a29 */
[----:B------:R-:W-:-:S04]  /*8900*/  MOV R22, RZ ;  /* 0x000000ff00167202 */ /* 0x000fc80000000f00 */
[----:B------:R-:W-:-:S06]  /*8910*/  IADD3 R23, PT, PT, R28, 0x7fe00000, RZ ;  /* 0x7fe000001c177810 */ /* 0x000fcc0007ffe0ff */
[----:B------:R-:W-:-:S10]  /*8920*/  DMUL R26, R24, R22 ;  /* 0x00000016181a7228 */ /* 0x000fd40000000000 */
[----:B------:R-:W-:-:S13]  /*8930*/  FSETP.GTU.AND P0, PT, |R27|, 1.469367938527859385e-39, PT ;  /* 0x001000001b00780b */ /* 0x000fda0003f0c200 */
[----:B------:R-:W-:Y:S05]  /*8940*/  @P0 BRA `(.L_x_213) ;  /* 0x0000000000940947 */ /* 0x000fea0003800000 */
[----:B------:R-:W-:-:S06]  /*8950*/  DFMA R30, R24, -R32, R30 ;  /* 0x80000020181e722b */ /* 0x000fcc000000001e */
[----:B------:R-:W-:-:S04]  /*8960*/  MOV R30, RZ ;  /* 0x000000ff001e7202 */ /* 0x000fc80000000f00 */
[C---:B------:R-:W-:Y:S02]  /*8970*/  FSETP.NEU.AND P0, PT, R31.reuse, RZ, PT ;  /* 0x000000ff1f00720b */ /* 0x040fe40003f0d000 */
[----:B------:R-:W-:-:S04]  /*8980*/  LOP3.LUT R29, R31, 0x80000000, R35, 0x48, !PT ;  /* 0x800000001f1d7812 */ /* 0x000fc800078e4823 */
[----:B------:R-:W-:-:S07]  /*8990*/  LOP3.LUT R31, R29, R23, RZ, 0xfc, !PT ;  /* 0x000000171d1f7212 */ /* 0x000fce00078efcff */
[----:B------:R-:W-:Y:S05]  /*89a0*/  @!P0 BRA `(.L_x_213) ;  /* 0x00000000007c8947 */ /* 0x000fea0003800000 */
[----:B------:R-:W-:Y:S01]  /*89b0*/  IMAD.MOV R23, RZ, RZ, -R28 ;  /* 0x000000ffff177224 */ /* 0x000fe200078e0a1c */
[----:B------:R-:W-:-:S06]  /*89c0*/  MOV R22, RZ ;  /* 0x000000ff00167202 */ /* 0x000fcc0000000f00 */
[----:B------:R-:W-:Y:S02]  /*89d0*/  DFMA R22, R26, -R22, R24 ;  /* 0x800000161a16722b */ /* 0x000fe40000000018 */
[----:B------:R-:W-:-:S04]  /*89e0*/  DMUL.RP R24, R24, R30 ;  /* 0x0000001e18187228 */ /* 0x000fc80000008000 */
[----:B------:R-:W-:-:S04]  /*89f0*/  IADD3 R22, PT, PT, -R28, -0x43300000, RZ ;  /* 0xbcd000001c167810 */ /* 0x000fc80007ffe1ff */
[----:B------:R-:W-:Y:S02]  /*8a00*/  FSETP.NEU.AND P0, PT, |R23|, R22, PT ;  /* 0x000000161700720b */ /* 0x000fe40003f0d200 */
[----:B------:R-:W-:Y:S02]  /*8a10*/  LOP3.LUT R29, R25, R29, RZ, 0x3c, !PT ;  /* 0x0000001d191d7212 */ /* 0x000fe400078e3cff */
[----:B------:R-:W-:Y:S02]  /*8a20*/  FSEL R26, R24, R26, !P0 ;  /* 0x0000001a181a7208 */ /* 0x000fe40004000000 */
[----:B------:R-:W-:Y:S01]  /*8a30*/  FSEL R27, R29, R27, !P0 ;  /* 0x0000001b1d1b7208 */ /* 0x000fe20004000000 */
[----:B------:R-:W-:Y:S06]  /*8a40*/  BRA `(.L_x_213) ;  /* 0x0000000000547947 */ /* 0x000fec0003800000 */
.L_x_212:
[----:B------:R-:W-:-:S14]  /*8a50*/  DSETP.NAN.AND P0, PT, R22, R22, PT ;  /* 0x000000161600722a */ /* 0x000fdc0003f08000 */
[----:B------:R-:W-:Y:S05]  /*8a60*/  @P0 BRA `(.L_x_214) ;  /* 0x0000000000440947 */ /* 0x000fea0003800000 */
[----:B------:R-:W-:-:S14]  /*8a70*/  DSETP.NAN.AND P0, PT, R34, R34, PT ;  /* 0x000000222200722a */ /* 0x000fdc0003f08000 */
[----:B------:R-:W-:Y:S05]  /*8a80*/  @P0 BRA `(.L_x_215) ;  /* 0x0000000000300947 */ /* 0x000fea0003800000 */
[----:B------:R-:W-:Y:S02]  /*8a90*/  ISETP.NE.AND P0, PT, R42, R45, PT ;  /* 0x0000002d2a00720c */ /* 0x000fe40003f05270 */
[----:B------:R-:W-:Y:S02]  /*8aa0*/  MOV R26, 0x0 ;  /* 0x00000000001a7802 */ /* 0x000fe40000000f00 */
[----:B------:R-:W-:-:S09]  /*8ab0*/  MOV R27, 0xfff80000 ;  /* 0xfff80000001b7802 */ /* 0x000fd20000000f00 */
[----:B------:R-:W-:Y:S05]  /*8ac0*/  @!P0 BRA `(.L_x_213) ;  /* 0x0000000000348947 */ /* 0x000fea0003800000 */
[----:B------:R-:W-:Y:S02]  /*8ad0*/  ISETP.NE.AND P0, PT, R42, 0x7ff00000, PT ;  /* 0x7ff000002a00780c */ /* 0x000fe40003f05270 */
[----:B------:R-:W-:Y:S02]  /*8ae0*/  LOP3.LUT R27, R23, 0x80000000, R35, 0x48, !PT ;  /* 0x80000000171b7812 */ /* 0x000fe400078e4823 */
[----:B------:R-:W-:-:S13]  /*8af0*/  ISETP.EQ.OR P0, PT, R45, RZ, !P0 ;  /* 0x000000ff2d00720c */ /* 0x000fda0004702670 */
[----:B------:R-:W-:Y:S01]  /*8b00*/  @P0 LOP3.LUT R22, R27, 0x7ff00000, RZ, 0xfc, !PT ;  /* 0x7ff000001b160812 */ /* 0x000fe200078efcff */
[----:B------:R-:W-:Y:S01]  /*8b10*/  @!P0 IMAD.MOV.U32 R26, RZ, RZ, RZ ;  /* 0x000000ffff1a8224 */ /* 0x000fe200078e00ff */
[----:B------:R-:W-:Y:S02]  /*8b20*/  @P0 MOV R26, RZ ;  /* 0x000000ff001a0202 */ /* 0x000fe40000000f00 */
[----:B------:R-:W-:Y:S01]  /*8b30*/  @P0 MOV R27, R22 ;  /* 0x00000016001b0202 */ /* 0x000fe20000000f00 */
[----:B------:R-:W-:Y:S06]  /*8b40*/  BRA `(.L_x_213) ;  /* 0x0000000000147947 */ /* 0x000fec0003800000 */
.L_x_215:
[----:B------:R-:W-:Y:S02]  /*8b50*/  LOP3.LUT R27, R35, 0x80000, RZ, 0xfc, !PT ;  /* 0x00080000231b7812 */ /* 0x000fe400078efcff */
[----:B------:R-:W-:Y:S01]  /*8b60*/  MOV R26, R34 ;  /* 0x00000022001a7202 */ /* 0x000fe20000000f00 */
[----:B------:R-:W-:Y:S06]  /*8b70*/  BRA `(.L_x_213) ;  /* 0x0000000000087947 */ /* 0x000fec0003800000 */
.L_x_214:
[----:B------:R-:W-:Y:S01]  /*8b80*/  LOP3.LUT R27, R23, 0x80000, RZ, 0xfc, !PT ;  /* 0x00080000171b7812 */ /* 0x000fe200078efcff */
[----:B------:R-:W-:-:S07]  /*8b90*/  IMAD.MOV.U32 R26, RZ, RZ, R22 ;  /* 0x000000ffff1a7224 */ /* 0x000fce00078e0016 */
.L_x_213:
[----:B------:R-:W-:Y:S05]  /*8ba0*/  BSYNC.RECONVERGENT B3 ;  /* 0x0000000000037941 */ /* 0x000fea0003800200 */
.L_x_211:
[----:B------:R-:W-:Y:S01]  /*8bb0*/  HFMA2 R37, -RZ, RZ, 0, 0 ;  /* 0x00000000ff257431 */ /* 0x000fe200000001ff */
[----:B------:R-:W-:Y:S02]  /*8bc0*/  MOV R22, R26 ;  /* 0x0000001a00167202 */ /* 0x000fe40000000f00 */
[----:B------:R-:W-:Y:S01]  /*8bd0*/  MOV R23, R27 ;  /* 0x0000001b00177202 */ /* 0x000fe20000000f00 */
[----:B------:R-:W-:Y:S06]  /*8be0*/  RET.REL.NODEC R36 `(_Z10start_compPfS_iiiifffS_) ;  /* 0xffffff7424047950 */ /* 0x000fec0003c3ffff */
        .weak           $__internal_1_$__cuda_sm20_sqrt_rn_f32_slowpath
        .type           $__internal_1_$__cuda_sm20_sqrt_rn_f32_slowpath,@function
        .size           $__internal_1_$__cuda_sm20_sqrt_rn_f32_slowpath,($__internal_2_$__cuda_sm3x_div_rn_noftz_f32_slowpath - $__internal_1_$__cuda_sm20_sqrt_rn_f32_slowpath)
$__internal_1_$__cuda_sm20_sqrt_rn_f32_slowpath:
[----:B------:R-:W-:-:S13]  /*8bf0*/  LOP3.LUT P0, RZ, R0, 0x7fffffff, RZ, 0xc0, !PT ;  /* 0x7fffffff00ff7812 */ /* 0x000fda000780c0ff */
[----:B------:R-:W-:Y:S01]  /*8c00*/  @!P0 IMAD.MOV.U32 R2, RZ, RZ, R0 ;  /* 0x000000ffff028224 */ /* 0x000fe200078e0000 */
[----:B------:R-:W-:Y:S06]  /*8c10*/  @!P0 BRA `(.L_x_216) ;  /* 0x0000000000408947 */ /* 0x000fec0003800000 */
[----:B------:R-:W-:-:S13]  /*8c20*/  FSETP.GEU.FTZ.AND P0, PT, R0, RZ, PT ;  /* 0x000000ff0000720b */ /* 0x000fda0003f1e000 */
[----:B------:R-:W-:Y:S01]  /*8c30*/  @!P0 MOV R2, 0x7fffffff ;  /* 0x7fffffff00028802 */ /* 0x000fe20000000f00 */
[----:B------:R-:W-:Y:S06]  /*8c40*/  @!P0 BRA `(.L_x_216) ;  /* 0x0000000000348947 */ /* 0x000fec0003800000 */
[----:B------:R-:W-:-:S13]  /*8c50*/  FSETP.GTU.FTZ.AND P0, PT, |R0|, +INF , PT ;  /* 0x7f8000000000780b */ /* 0x000fda0003f1c200 */
[----:B------:R-:W-:Y:S01]  /*8c60*/  @P0 FADD.FTZ R2, R0, 1 ;  /* 0x3f80000000020421 */ /* 0x000fe20000010000 */
[----:B------:R-:W-:Y:S06]  /*8c70*/  @P0 BRA `(.L_x_216) ;  /* 0x0000000000280947 */ /* 0x000fec0003800000 */
[----:B------:R-:W-:-:S13]  /*8c80*/  FSETP.NEU.FTZ.AND P0, PT, |R0|, +INF , PT ;  /* 0x7f8000000000780b */ /* 0x000fda0003f1d200 */
[----:B------:R-:W-:-:S04]  /*8c90*/  @P0 FFMA R3, R0, 1.84467440737095516160e+19, RZ ;  /* 0x5f80000000030823 */ /* 0x000fc800000000ff */
[----:B------:R-:W0:Y:S02]  /*8ca0*/  @P0 MUFU.RSQ R2, R3 ;  /* 0x0000000300020308 */ /* 0x000e240000001400 */
[----:B0-----:R-:W-:Y:S01]  /*8cb0*/  @P0 FMUL.FTZ R4, R3, R2 ;  /* 0x0000000203040220 */ /* 0x001fe20000410000 */
[----:B------:R-:W-:Y:S01]  /*8cc0*/  @P0 FMUL.FTZ R6, R2, 0.5 ;  /* 0x3f00000002060820 */ /* 0x000fe20000410000 */
[----:B------:R-:W-:Y:S02]  /*8cd0*/  @!P0 MOV R2, R0 ;  /* 0x0000000000028202 */ /* 0x000fe40000000f00 */
[----:B------:R-:W-:-:S04]  /*8ce0*/  @P0 FADD.FTZ R5, -R4, -RZ ;  /* 0x800000ff04050221 */ /* 0x000fc80000010100 */
[----:B------:R-:W-:-:S04]  /*8cf0*/  @P0 FFMA R5, R4, R5, R3 ;  /* 0x0000000504050223 */ /* 0x000fc80000000003 */
[----:B------:R-:W-:-:S04]  /*8d00*/  @P0 FFMA R5, R5, R6, R4 ;  /* 0x0000000605050223 */ /* 0x000fc80000000004 */
[----:B------:R-:W-:-:S07]  /*8d10*/  @P0 FMUL.FTZ R2, R5, 2.3283064365386962891e-10 ;  /* 0x2f80000005020820 */ /* 0x000fce0000410000 */
.L_x_216:
[----:B------:R-:W-:Y:S01]  /*8d20*/  HFMA2 R3, -RZ, RZ, 0, 0 ;  /* 0x00000000ff037431 */ /* 0x000fe200000001ff */
[----:B------:R-:W-:Y:S01]  /*8d30*/  MOV R0, R2 ;  /* 0x0000000200007202 */ /* 0x000fe20000000f00 */
[----:B------:R-:W-:-:S04]  /*8d40*/  IMAD.MOV.U32 R2, RZ, RZ, R7 ;  /* 0x000000ffff027224 */ /* 0x000fc800078e0007 */
[----:B------:R-:W-:Y:S05]  /*8d50*/  RET.REL.NODEC R2 `(_Z10start_compPfS_iiiifffS_) ;  /* 0xffffff7002a87950 */ /* 0x000fea0003c3ffff */
        .weak           $__internal_2_$__cuda_sm3x_div_rn_noftz_f32_slowpath
        .type           $__internal_2_$__cuda_sm3x_div_rn_noftz_f32_slowpath,@function
        .size           $__internal_2_$__cuda_sm3x_div_rn_noftz_f32_slowpath,($_Z10start_compPfS_iiiifffS_$__internal_accurate_pow - $__internal_2_$__cuda_sm3x_div_rn_noftz_f32_slowpath)
$__internal_2_$__cuda_sm3x_div_rn_noftz_f32_slowpath:
[----:B------:R-:W-:Y:S01]  /*8d60*/  SHF.R.U32.HI R3, RZ, 0x17, R0 ;  /* 0x00000017ff037819 */ /* 0x000fe20000011600 */
[----:B------:R-:W-:Y:S01]  /*8d70*/  BSSY.RECONVERGENT B0, `(.L_x_217) ;  /* 0x0000062000007945 */ /* 0x000fe20003800200 */
[----:B------:R-:W-:Y:S02]  /*8d80*/  SHF.R.U32.HI R28, RZ, 0x17, R43 ;  /* 0x00000017ff1c7819 */ /* 0x000fe4000001162b */
[----:B------:R-:W-:Y:S02]  /*8d90*/  LOP3.LUT R3, R3, 0xff, RZ, 0xc0, !PT ;  /* 0x000000ff03037812 */ /* 0x000fe400078ec0ff */
[----:B------:R-:W-:Y:S02]  /*8da0*/  LOP3.LUT R28, R28, 0xff, RZ, 0xc0, !PT ;  /* 0x000000ff1c1c7812 */ /* 0x000fe400078ec0ff */
[----:B------:R-:W-:Y:S02]  /*8db0*/  IADD3 R30, PT, PT, R3, -0x1, RZ ;  /* 0xffffffff031e7810 */ /* 0x000fe40007ffe0ff */
[----:B------:R-:W-:-:S02]  /*8dc0*/  IADD3 R31, PT, PT, R28, -0x1, RZ ;  /* 0xffffffff1c1f7810 */ /* 0x000fc40007ffe0ff */
[----:B------:R-:W-:-:S04]  /*8dd0*/  ISETP.GT.U32.AND P0, PT, R30, 0xfd, PT ;  /* 0x000000fd1e00780c */ /* 0x000fc80003f04070 */
[----:B------:R-:W-:-:S13]  /*8de0*/  ISETP.GT.U32.OR P0, PT, R31, 0xfd, P0 ;  /* 0x000000fd1f00780c */ /* 0x000fda0000704470 */
[----:B------:R-:W-:Y:S01]  /*8df0*/  @!P0 IMAD.MOV.U32 R4, RZ, RZ, RZ ;  /* 0x000000ffff048224 */ /* 0x000fe200078e00ff */
[----:B------:R-:W-:Y:S06]  /*8e00*/  @!P0 BRA `(.L_x_218) ;  /* 0x00000000005c8947 */ /* 0x000fec0003800000 */
[----:B------:R-:W-:Y:S02]  /*8e10*/  FSETP.GTU.FTZ.AND P0, PT, |R43|, +INF , PT ;  /* 0x7f8000002b00780b */ /* 0x000fe40003f1c200 */
[----:B------:R-:W-:-:S04]  /*8e20*/  FSETP.GTU.FTZ.AND P1, PT, |R0|, +INF , PT ;  /* 0x7f8000000000780b */ /* 0x000fc80003f3c200 */
[----:B------:R-:W-:-:S13]  /*8e30*/  PLOP3.LUT P0, PT, P0, P1, PT, 0xf8, 0x8f ;  /* 0x00000000008f781c */ /* 0x000fda0000703f70 */
[----:B------:R-:W-:Y:S05]  /*8e40*/  @P0 BRA `(.L_x_219) ;  /* 0x00000004004c0947 */ /* 0x000fea0003800000 */
[----:B------:R-:W-:-:S13]  /*8e50*/  LOP3.LUT P0, RZ, R0, 0x7fffffff, R43, 0xc8, !PT ;  /* 0x7fffffff00ff7812 */ /* 0x000fda000780c82b */
[----:B------:R-:W-:Y:S05]  /*8e60*/  @!P0 BRA `(.L_x_220) ;  /* 0x00000004003c8947 */ /* 0x000fea0003800000 */
[C---:B------:R-:W-:Y:S02]  /*8e70*/  FSETP.NEU.FTZ.AND P4, PT, |R43|.reuse, +INF , PT ;  /* 0x7f8000002b00780b */ /* 0x040fe40003f9d200 */
[----:B------:R-:W-:Y:S02]  /*8e80*/  FSETP.NEU.FTZ.AND P1, PT, |R0|, +INF , PT ;  /* 0x7f8000000000780b */ /* 0x000fe40003f3d200 */
[----:B------:R-:W-:-:S11]  /*8e90*/  FSETP.NEU.FTZ.AND P0, PT, |R43|, +INF , PT ;  /* 0x7f8000002b00780b */ /* 0x000fd60003f1d200 */
[----:B------:R-:W-:Y:S05]  /*8ea0*/  @!P1 BRA !P4, `(.L_x_220) ;  /* 0x00000004002c9947 */ /* 0x000fea0006000000 */
[----:B------:R-:W-:-:S04]  /*8eb0*/  LOP3.LUT P4, RZ, R43, 0x7fffffff, RZ, 0xc0, !PT ;  /* 0x7fffffff2bff7812 */ /* 0x000fc8000788c0ff */
[----:B------:R-:W-:-:S13]  /*8ec0*/  PLOP3.LUT P1, PT, P1, P4, PT, 0x2f, 0xf2 ;  /* 0x0000000000f2781c */ /* 0x000fda0000f28577 */
[----:B------:R-:W-:Y:S05]  /*8ed0*/  @P1 BRA `(.L_x_221) ;  /* 0x0000000400181947 */ /* 0x000fea0003800000 */
[----:B------:R-:W-:-:S04]  /*8ee0*/  LOP3.LUT P1, RZ, R0, 0x7fffffff, RZ, 0xc0, !PT ;  /* 0x7fffffff00ff7812 */ /* 0x000fc8000782c0ff */
[----:B------:R-:W-:-:S13]  /*8ef0*/  PLOP3.LUT P0, PT, P0, P1, PT, 0x2f, 0xf2 ;  /* 0x0000000000f2781c */ /* 0x000fda0000702577 */
[----:B------:R-:W-:Y:S05]  /*8f00*/  @P0 BRA `(.L_x_222) ;  /* 0x0000000400000947 */ /* 0x000fea0003800000 */
[----:B------:R-:W-:Y:S02]  /*8f10*/  ISETP.GE.AND P0, PT, R31, RZ, PT ;  /* 0x000000ff1f00720c */ /* 0x000fe40003f06270 */
[----:B------:R-:W-:-:S11]  /*8f20*/  ISETP.GE.AND P1, PT, R30, RZ, PT ;  /* 0x000000ff1e00720c */ /* 0x000fd60003f26270 */
[----:B------:R-:W-:Y:S01]  /*8f30*/  @P0 MOV R4, RZ ;  /* 0x000000ff00040202 */ /* 0x000fe20000000f00 */
[----:B------:R-:W-:Y:S01]  /*8f40*/  @!P0 FFMA R43, R43, 1.84467440737095516160e+19, RZ ;  /* 0x5f8000002b2b8823 */ /* 0x000fe200000000ff */
[----:B------:R-:W-:Y:S01]  /*8f50*/  @!P0 MOV R4, 0xffffffc0 ;  /* 0xffffffc000048802 */ /* 0x000fe20000000f00 */
[----:B------:R-:W-:-:S03]  /*8f60*/  @!P1 FFMA R0, R0, 1.84467440737095516160e+19, RZ ;  /* 0x5f80000000009823 */ /* 0x000fc600000000ff */
[----:B------:R-:W-:-:S07]  /*8f70*/  @!P1 IADD3 R4, PT, PT, R4, 0x40, RZ ;  /* 0x0000004004049810 */ /* 0x000fce0007ffe0ff */
.L_x_218:
[----:B------:R-:W-:Y:S01]  /*8f80*/  LEA R31, R3, 0xc0800000, 0x17 ;  /* 0xc0800000031f7811 */ /* 0x000fe200078eb8ff */
[----:B------:R-:W-:Y:S01]  /*8f90*/  BSSY.RECONVERGENT B1, `(.L_x_223) ;  /* 0x0000036000017945 */ /* 0x000fe20003800200 */
[----:B------:R-:W-:-:S03]  /*8fa0*/  IADD3 R28, PT, PT, R28, -0x7f, RZ ;  /* 0xffffff811c1c7810 */ /* 0x000fc60007ffe0ff */
[----:B------:R-:W-:Y:S02]  /*8fb0*/  IMAD.IADD R35, R0, 0x1, -R31 ;  /* 0x0000000100237824 */ /* 0x000fe400078e0a1f */
[C---:B------:R-:W-:Y:S02]  /*8fc0*/  IMAD R0, R28.reuse, -0x800000, R43 ;  /* 0xff8000001c007824 */ /* 0x040fe400078e022b */
[----:B------:R0:W1:Y:S01]  /*8fd0*/  MUFU.RCP R30, R35 ;  /* 0x00000023001e7308 */ /* 0x0000620000001000 */
[----:B------:R-:W-:Y:S01]  /*8fe0*/  FADD.FTZ R31, -R35, -RZ ;  /* 0x800000ff231f7221 */ /* 0x000fe20000010100 */
[----:B0-----:R-:W-:-:S04]  /*8ff0*/  IADD3 R35, PT, PT, R28, 0x7f, -R3 ;  /* 0x0000007f1c237810 */ /* 0x001fc80007ffe803 */
[----:B------:R-:W-:Y:S01]  /*9000*/  IADD3 R35, PT, PT, R35, R4, RZ ;  /* 0x0000000423237210 */ /* 0x000fe20007ffe0ff */
[----:B-1----:R-:W-:-:S04]  /*9010*/  FFMA R33, R30, R31, 1 ;  /* 0x3f8000001e217423 */ /* 0x002fc8000000001f */
[----:B------:R-:W-:-:S04]  /*9020*/  FFMA R33, R30, R33, R30 ;  /* 0x000000211e217223 */ /* 0x000fc8000000001e */
[----:B------:R-:W-:-:S04]  /*9030*/  FFMA R30, R0, R33, RZ ;  /* 0x00000021001e7223 */ /* 0x000fc800000000ff */
[----:B------:R-:W-:-:S04]  /*9040*/  FFMA R34, R31, R30, R0 ;  /* 0x0000001e1f227223 */ /* 0x000fc80000000000 */
[----:B------:R-:W-:-:S04]  /*9050*/  FFMA R34, R33, R34, R30 ;  /* 0x0000002221227223 */ /* 0x000fc8000000001e */
[----:B------:R-:W-:-:S04]  /*9060*/  FFMA R31, R31, R34, R0 ;  /* 0x000000221f1f7223 */ /* 0x000fc80000000000 */
[----:B------:R-:W-:-:S05]  /*9070*/  FFMA R0, R33, R31, R34 ;  /* 0x0000001f21007223 */ /* 0x000fca0000000022 */
[----:B------:R-:W-:-:S04]  /*9080*/  SHF.R.U32.HI R3, RZ, 0x17, R0 ;  /* 0x00000017ff037819 */ /* 0x000fc80000011600 */
[----:B------:R-:W-:-:S04]  /*9090*/  LOP3.LUT R4, R3, 0xff, RZ, 0xc0, !PT ;  /* 0x000000ff03047812 */ /* 0x000fc800078ec0ff */
[----:B------:R-:W-:-:S05]  /*90a0*/  IADD3 R3, PT, PT, R4, R35, RZ ;  /* 0x0000002304037210 */ /* 0x000fca0007ffe0ff */
[----:B------:R-:W-:-:S05]  /*90b0*/  VIADD R4, R3, 0xffffffff ;  /* 0xffffffff03047836 */ /* 0x000fca0000000000 */
[----:B------:R-:W-:-:S13]  /*90c0*/  ISETP.GE.U32.AND P0, PT, R4, 0xfe, PT ;  /* 0x000000fe0400780c */ /* 0x000fda0003f06070 */
[----:B------:R-:W-:Y:S05]  /*90d0*/  @!P0 BRA `(.L_x_224) ;  /* 0x0000000000808947 */ /* 0x000fea0003800000 */
[----:B------:R-:W-:-:S13]  /*90e0*/  ISETP.GT.AND P0, PT, R3, 0xfe, PT ;  /* 0x000000fe0300780c */ /* 0x000fda0003f04270 */
[----:B------:R-:W-:Y:S05]  /*90f0*/  @P0 BRA `(.L_x_225) ;  /* 0x00000000006c0947 */ /* 0x000fea0003800000 */
[----:B------:R-:W-:-:S13]  /*9100*/  ISETP.GE.AND P0, PT, R3, 0x1, PT ;  /* 0x000000010300780c */ /* 0x000fda0003f06270 */
[----:B------:R-:W-:Y:S05]  /*9110*/  @P0 BRA `(.L_x_226) ;  /* 0x0000000000740947 */ /* 0x000fea0003800000 */
[----:B------:R-:W-:Y:S02]  /*9120*/  ISETP.GE.AND P0, PT, R3, -0x18, PT ;  /* 0xffffffe80300780c */ /* 0x000fe40003f06270 */
[----:B------:R-:W-:-:S11]  /*9130*/  LOP3.LUT R0, R0, 0x80000000, RZ, 0xc0, !PT ;  /* 0x8000000000007812 */ /* 0x000fd600078ec0ff */
[----:B------:R-:W-:Y:S05]  /*9140*/  @!P0 BRA `(.L_x_226) ;  /* 0x0000000000688947 */ /* 0x000fea0003800000 */
[CCC-:B------:R-:W-:Y:S01]  /*9150*/  FFMA.RZ R28, R33.reuse, R31.reuse, R34.reuse ;  /* 0x0000001f211c7223 */ /* 0x1c0fe2000000c022 */
[CCC-:B------:R-:W-:Y:S01]  /*9160*/  FFMA.RP R4, R33.reuse, R31.reuse, R34.reuse ;  /* 0x0000001f21047223 */ /* 0x1c0fe20000008022 */
[----:B------:R-:W-:Y:S01]  /*9170*/  FFMA.RM R31, R33, R31, R34 ;  /* 0x0000001f211f7223 */ /* 0x000fe20000004022 */
[C---:B------:R-:W-:Y:S02]  /*9180*/  IADD3 R30, PT, PT, R3.reuse, 0x20, RZ ;  /* 0x00000020031e7810 */ /* 0x040fe40007ffe0ff */
[----:B------:R-:W-:Y:S02]  /*9190*/  LOP3.LUT R28, R28, 0x7fffff, RZ, 0xc0, !PT ;  /* 0x007fffff1c1c7812 */ /* 0x000fe400078ec0ff */
[C---:B------:R-:W-:Y:S02]  /*91a0*/  ISETP.NE.AND P4, PT, R3.reuse, RZ, PT ;  /* 0x000000ff0300720c */ /* 0x040fe40003f85270 */
[----:B------:R-:W-:Y:S02]  /*91b0*/  LOP3.LUT R33, R28, 0x800000, RZ, 0xfc, !PT ;  /* 0x008000001c217812 */ /* 0x000fe400078efcff */
[----:B------:R-:W-:-:S02]  /*91c0*/  ISETP.NE.AND P1, PT, R3, RZ, PT ;  /* 0x000000ff0300720c */ /* 0x000fc40003f25270 */
[----:B------:R-:W-:Y:S02]  /*91d0*/  IADD3 R3, PT, PT, -R3, RZ, RZ ;  /* 0x000000ff03037210 */ /* 0x000fe40007ffe1ff */
[----:B------:R-:W-:Y:S02]  /*91e0*/  SHF.L.U32 R30, R33, R30, RZ ;  /* 0x0000001e211e7219 */ /* 0x000fe400000006ff */
[----:B------:R-:W-:Y:S02]  /*91f0*/  FSETP.NEU.FTZ.AND P0, PT, R4, R31, PT ;  /* 0x0000001f0400720b */ /* 0x000fe40003f1d000 */
[----:B------:R-:W-:Y:S02]  /*9200*/  SEL R28, R3, RZ, P4 ;  /* 0x000000ff031c7207 */ /* 0x000fe40002000000 */
[----:B------:R-:W-:Y:S02]  /*9210*/  ISETP.NE.AND P1, PT, R30, RZ, P1 ;  /* 0x000000ff1e00720c */ /* 0x000fe40000f25270 */
[----:B------:R-:W-:-:S02]  /*9220*/  SHF.R.U32.HI R28, RZ, R28, R33 ;  /* 0x0000001cff1c7219 */ /* 0x000fc40000011621 */
[----:B------:R-:W-:Y:S02]  /*9230*/  PLOP3.LUT P0, PT, P0, P1, PT, 0xf8, 0x8f ;  /* 0x00000000008f781c */ /* 0x000fe40000703f70 */
[----:B------:R-:W-:Y:S02]  /*9240*/  SHF.R.U32.HI R4, RZ, 0x1, R28 ;  /* 0x00000001ff047819 */ /* 0x000fe4000001161c */
[----:B------:R-:W-:-:S04]  /*9250*/  SEL R3, RZ, 0x1, !P0 ;  /* 0x00000001ff037807 */ /* 0x000fc80004000000 */
[----:B------:R-:W-:-:S04]  /*9260*/  LOP3.LUT R3, R3, 0x1, R4, 0xf8, !PT ;  /* 0x0000000103037812 */ /* 0x000fc800078ef804 */
[----:B------:R-:W-:-:S04]  /*9270*/  LOP3.LUT R3, R3, R28, RZ, 0xc0, !PT ;  /* 0x0000001c03037212 */ /* 0x000fc800078ec0ff */
[----:B------:R-:W-:-:S04]  /*9280*/  IADD3 R3, PT, PT, R4, R3, RZ ;  /* 0x0000000304037210 */ /* 0x000fc80007ffe0ff */
[----:B------:R-:W-:Y:S01]  /*9290*/  LOP3.LUT R0, R3, R0, RZ, 0xfc, !PT ;  /* 0x0000000003007212 */ /* 0x000fe200078efcff */
[----:B------:R-:W-:Y:S06]  /*92a0*/  BRA `(.L_x_226) ;  /* 0x0000000000107947 */ /* 0x000fec0003800000 */
.L_x_225:
[----:B------:R-:W-:-:S04]  /*92b0*/  LOP3.LUT R0, R0, 0x80000000, RZ, 0xc0, !PT ;  /* 0x8000000000007812 */ /* 0x000fc800078ec0ff */
[----:B------:R-:W-:Y:S01]  /*92c0*/  LOP3.LUT R0, R0, 0x7f800000, RZ, 0xfc, !PT ;  /* 0x7f80000000007812 */ /* 0x000fe200078efcff */
[----:B------:R-:W-:Y:S06]  /*92d0*/  BRA `(.L_x_226) ;  /* 0x0000000000047947 */ /* 0x000fec0003800000 */
.L_x_224:
[----:B------:R-:W-:-:S07]  /*92e0*/  IMAD R0, R35, 0x800000, R0 ;  /* 0x0080000023007824 */ /* 0x000fce00078e0200 */
.L_x_226:
[----:B------:R-:W-:Y:S05]  /*92f0*/  BSYNC.RECONVERGENT B1 ;  /* 0x0000000000017941 */ /* 0x000fea0003800200 */
.L_x_223:
[----:B------:R-:W-:Y:S05]  /*9300*/  BRA `(.L_x_227) ;  /* 0x0000000000207947 */ /* 0x000fea0003800000 */
.L_x_222:
[----:B------:R-:W-:-:S04]  /*9310*/  LOP3.LUT R0, R0, 0x80000000, R43, 0x48, !PT ;  /* 0x8000000000007812 */ /* 0x000fc800078e482b */
[----:B------:R-:W-:Y:S01]  /*9320*/  LOP3.LUT R0, R0, 0x7f800000, RZ, 0xfc, !PT ;  /* 0x7f80000000007812 */ /* 0x000fe200078efcff */
[----:B------:R-:W-:Y:S06]  /*9330*/  BRA `(.L_x_227) ;  /* 0x0000000000147947 */ /* 0x000fec0003800000 */
.L_x_221:
[----:B------:R-:W-:Y:S01]  /*9340*/  LOP3.LUT R0, R0, 0x80000000, R43, 0x48, !PT ;  /* 0x8000000000007812 */ /* 0x000fe200078e482b */
[----:B------:R-:W-:Y:S06]  /*9350*/  BRA `(.L_x_227) ;  /* 0x00000000000c7947 */ /* 0x000fec0003800000 */
.L_x_220:
[----:B------:R-:W0:Y:S01]  /*9360*/  MUFU.RSQ R0, -QNAN ;  /* 0xffc0000000007908 */ /* 0x000e220000001400 */
[----:B------:R-:W-:Y:S05]  /*9370*/  BRA `(.L_x_227) ;  /* 0x0000000000047947 */ /* 0x000fea0003800000 */
.L_x_219:
[----:B------:R-:W-:-:S07]  /*9380*/  FADD.FTZ R0, R43, R0 ;  /* 0x000000002b007221 */ /* 0x000fce0000010000 */
.L_x_227:
[----:B------:R-:W-:Y:S05]  /*9390*/  BSYNC.RECONVERGENT B0 ;  /* 0x0000000000007941 */ /* 0x000fea0003800200 */
.L_x_217:
[----:B------:R-:W-:-:S04]  /*93a0*/  HFMA2 R3, -RZ, RZ, 0, 0 ;  /* 0x00000000ff037431 */ /* 0x000fc800000001ff */
[----:B0-----:R-:W-:Y:S05]  /*93b0*/  RET.REL.NODEC R2 `(_Z10start_compPfS_iiiifffS_) ;  /* 0xffffff6c02107950 */ /* 0x001fea0003c3ffff */
        .type           $_Z10start_compPfS_iiiifffS_$__internal_accurate_pow,@function
        .size           $_Z10start_compPfS_iiiifffS_$__internal_accurate_pow,(.L_x_233 - $_Z10start_compPfS_iiiifffS_$__internal_accurate_pow)
$_Z10start_compPfS_iiiifffS_$__internal_accurate_pow:
[----:B------:R-:W-:Y:S01]  /*93c0*/  ISETP.GT.U32.AND P3, PT, R41, 0xfffff, PT ;  /* 0x000fffff2900780c */ /* 0x000fe20003f64070 */
[----:B------:R-:W-:Y:S01]  /*93d0*/  HFMA2 R27, -RZ, RZ, 1.703125, -23840 ;  /* 0x3ed0f5d2ff1b7431 */ /* 0x000fe200000001ff */
[----:B------:R-:W-:Y:S01]  /*93e0*/  MOV R23, R41 ;  /* 0x0000002900177202 */ /* 0x000fe20000000f00 */
[----:B------:R-:W-:Y:S01]  /*93f0*/  UMOV UR10, 0x7d2cafe2 ;  /* 0x7d2cafe2000a7882 */ /* 0x000fe20000000000 */
[----:B------:R-:W-:Y:S01]  /*9400*/  MOV R26, 0x41ad3b5a ;  /* 0x41ad3b5a001a7802 */ /* 0x000fe20000000f00 */
[----:B------:R-:W-:Y:S01]  /*9410*/  UMOV UR11, 0x3eb0f5ff ;  /* 0x3eb0f5ff000b7882 */ /* 0x000fe20000000000 */
[----:B------:R-:W-:Y:S01]  /*9420*/  SHF.R.U32.HI R41, RZ, 0x14, R41 ;  /* 0x00000014ff297819 */ /* 0x000fe20000011629 */
[----:B------:R-:W-:Y:S01]  /*9430*/  UMOV UR12, 0x3b39803f ;  /* 0x3b39803f000c7882 */ /* 0x000fe20000000000 */
[----:B------:R-:W-:-:S05]  /*9440*/  UMOV UR13, 0x3c7abc9e ;  /* 0x3c7abc9e000d7882 */ /* 0x000fca0000000000 */
[----:B------:R-:W-:-:S10]  /*9450*/  @!P3 DMUL R32, R22, 1.80143985094819840000e+16 ;  /* 0x435000001620b828 */ /* 0x000fd40000000000 */
[----:B------:R-:W-:Y:S01]  /*9460*/  @!P3 MOV R23, R33 ;  /* 0x000000210017b202 */ /* 0x000fe20000000f00 */
[----:B------:R-:W-:Y:S01]  /*9470*/  @!P3 IMAD.MOV.U32 R22, RZ, RZ, R32 ;  /* 0x000000ffff16b224 */ /* 0x000fe200078e0020 */
[----:B------:R-:W-:Y:S02]  /*9480*/  @!P3 LEA.HI R41, R33, 0xffffffca, RZ, 0xc ;  /* 0xffffffca2129b811 */ /* 0x000fe400078f60ff */
[----:B------:R-:W-:Y:S02]  /*9490*/  LOP3.LUT R23, R23, 0x800fffff, RZ, 0xc0, !PT ;  /* 0x800fffff17177812 */ /* 0x000fe400078ec0ff */
[----:B------:R-:W-:Y:S02]  /*94a0*/  MOV R24, R22 ;  /* 0x0000001600187202 */ /* 0x000fe40000000f00 */
[----:B------:R-:W-:-:S04]  /*94b0*/  LOP3.LUT R23, R23, 0x3ff00000, RZ, 0xfc, !PT ;  /* 0x3ff0000017177812 */ /* 0x000fc800078efcff */
[----:B------:R-:W-:Y:S02]  /*94c0*/  ISETP.GE.U32.AND P4, PT, R23, 0x3ff6a09f, PT ;  /* 0x3ff6a09f1700780c */ /* 0x000fe40003f86070 */
[----:B------:R-:W-:-:S11]  /*94d0*/  MOV R25, R23 ;  /* 0x0000001700197202 */ /* 0x000fd60000000f00 */
[----:B------:R-:W-:-:S05]  /*94e0*/  @P4 IADD3 R22, PT, PT, R25, -0x100000, RZ ;  /* 0xfff0000019164810 */ /* 0x000fca0007ffe0ff */
[----:B------:R-:W-:Y:S01]  /*94f0*/  @P4 IMAD.MOV.U32 R25, RZ, RZ, R22 ;  /* 0x000000ffff194224 */ /* 0x000fe200078e0016 */
[----:B------:R-:W-:-:S05]  /*9500*/  MOV R22, RZ ;  /* 0x000000ff00167202 */ /* 0x000fca0000000f00 */
[C---:B------:R-:W-:Y:S02]  /*9510*/  DADD R30, R24.reuse, 1 ;  /* 0x3ff00000181e7429 */ /* 0x040fe40000000000 */
[----:B------:R-:W-:-:S04]  /*9520*/  DADD R24, R24, -1 ;  /* 0xbff0000018187429 */ /* 0x000fc80000000000 */
[----:B------:R-:W0:Y:S02]  /*9530*/  MUFU.RCP64H R23, R31 ;  /* 0x0000001f00177308 */ /* 0x000e240000001800 */
[----:B0-----:R-:W-:-:S08]  /*9540*/  DFMA R28, -R30, R22, 1 ;  /* 0x3ff000001e1c742b */ /* 0x001fd00000000116 */
[----:B------:R-:W-:-:S08]  /*9550*/  DFMA R28, R28, R28, R28 ;  /* 0x0000001c1c1c722b */ /* 0x000fd0000000001c */
[----:B------:R-:W-:-:S08]  /*9560*/  DFMA R28, R22, R28, R22 ;  /* 0x0000001c161c722b */ /* 0x000fd00000000016 */
[----:B------:R-:W-:-:S08]  /*9570*/  DMUL R22, R24, R28 ;  /* 0x0000001c18167228 */ /* 0x000fd00000000000 */
[----:B------:R-:W-:-:S08]  /*9580*/  DFMA R22, R24, R28, R22 ;  /* 0x0000001c1816722b */ /* 0x000fd00000000016 */
[----:B------:R-:W-:-:S08]  /*9590*/  DMUL R34, R22, R22 ;  /* 0x0000001616227228 */ /* 0x000fd00000000000 */
[----:B------:R-:W-:Y:S01]  /*95a0*/  DFMA R26, R34, UR10, R26 ;  /* 0x0000000a221a7c2b */ /* 0x000fe2000800001a */
[----:B------:R-:W-:Y:S01]  /*95b0*/  UMOV UR10, 0x75488a3f ;  /* 0x75488a3f000a7882 */ /* 0x000fe20000000000 */
[----:B------:R-:W-:-:S06]  /*95c0*/  UMOV UR11, 0x3ef3b20a ;  /* 0x3ef3b20a000b7882 */ /* 0x000fcc0000000000 */
[----:B------:R-:W-:Y:S01]  /*95d0*/  DFMA R30, R34, R26, UR10 ;  /* 0x0000000a221e7e2b */ /* 0x000fe2000800001a */
[----:B------:R-:W-:Y:S01]  /*95e0*/  UMOV UR10, 0xe4faecd5 ;  /* 0xe4faecd5000a7882 */ /* 0x000fe20000000000 */
[----:B------:R-:W-:Y:S01]  /*95f0*/  UMOV UR11, 0x3f1745cd ;  /* 0x3f1745cd000b7882 */ /* 0x000fe20000000000 */
[----:B------:R-:W-:-:S05]  /*9600*/  DADD R26, R24, -R22 ;  /* 0x00000000181a7229 */ /* 0x000fca0000000816 */
[----:B------:R-:W-:Y:S01]  /*9610*/  DFMA R30, R34, R30, UR10 ;  /* 0x0000000a221e7e2b */ /* 0x000fe2000800001e */
[----:B------:R-:W-:Y:S01]  /*9620*/  UMOV UR10, 0x258a578b ;  /* 0x258a578b000a7882 */ /* 0x000fe20000000000 */
[----:B------:R-:W-:Y:S01]  /*9630*/  UMOV UR11, 0x3f3c71c7 ;  /* 0x3f3c71c7000b7882 */ /* 0x000fe20000000000 */
[----:B------:R-:W-:-:S05]  /*9640*/  DADD R26, R26, R26 ;  /* 0x000000001a1a7229 */ /* 0x000fca000000001a */
[----:B------:R-:W-:Y:S01]  /*9650*/  DFMA R30, R34, R30, UR10 ;  /* 0x0000000a221e7e2b */ /* 0x000fe2000800001e */
[----:B------:R-:W-:Y:S01]  /*9660*/  UMOV UR10, 0x9242b910 ;  /* 0x9242b910000a7882 */ /* 0x000fe20000000000 */
[----:B------:R-:W-:Y:S01]  /*9670*/  UMOV UR11, 0x3f624924 ;  /* 0x3f624924000b7882 */ /* 0x000fe20000000000 */
[----:B------:R-:W-:-:S05]  /*9680*/  DFMA R26, R24, -R22, R26 ;  /* 0x80000016181a722b */ /* 0x000fca000000001a */
[----:B------:R-:W-:Y:S01]  /*9690*/  DFMA R30, R34, R30, UR10 ;  /* 0x0000000a221e7e2b */ /* 0x000fe2000800001e */
[----:B------:R-:W-:Y:S01]  /*96a0*/  UMOV UR10, 0x99999dfb ;  /* 0x99999dfb000a7882 */ /* 0x000fe20000000000 */
[----:B------:R-:W-:Y:S01]  /*96b0*/  UMOV UR11, 0x3f899999 ;  /* 0x3f899999000b7882 */ /* 0x000fe20000000000 */
[----:B------:R-:W-:-:S05]  /*96c0*/  DMUL R26, R28, R26 ;  /* 0x0000001a1c1a7228 */ /* 0x000fca0000000000 */
[----:B------:R-:W-:Y:S01]  /*96d0*/  DFMA R30, R34, R30, UR10 ;  /* 0x0000000a221e7e2b */ /* 0x000fe2000800001e */
[----:B------:R-:W-:Y:S01]  /*96e0*/  UMOV UR10, 0x55555555 ;  /* 0x55555555000a7882 */ /* 0x000fe20000000000 */
[----:B------:R-:W-:-:S03]  /*96f0*/  UMOV UR11, 0x3fb55555 ;  /* 0x3fb55555000b7882 */ /* 0x000fc60000000000 */
[----:B------:R-:W-:Y:S01]  /*9700*/  VIADD R33, R27, 0x100000 ;  /* 0x001000001b217836 */ /* 0x000fe20000000000 */
[----:B------:R-:W-:Y:S02]  /*9710*/  MOV R32, R26 ;  /* 0x0000001a00207202 */ /* 0x000fe40000000f00 */
[----:B------:R-:W-:-:S08]  /*9720*/  DFMA R24, R34, R30, UR10 ;  /* 0x0000000a22187e2b */ /* 0x000fd0000800001e */
[----:B------:R-:W-:Y:S01]  /*9730*/  DADD R28, -R24, UR10 ;  /* 0x0000000a181c7e29 */ /* 0x000fe20008000100 */
[----:B------:R-:W-:Y:S01]  /*9740*/  UMOV UR10, 0xb9e7b0 ;  /* 0x00b9e7b0000a7882 */ /* 0x000fe20000000000 */
[----:B------:R-:W-:-:S06]  /*9750*/  UMOV UR11, 0x3c46a4cb ;  /* 0x3c46a4cb000b7882 */ /* 0x000fcc0000000000 */
[----:B------:R-:W-:Y:S02]  /*9760*/  DFMA R28, R34, R30, R28 ;  /* 0x0000001e221c722b */ /* 0x000fe4000000001c */
[----:B------:R-:W-:-:S06]  /*9770*/  DMUL R30, R22, R22 ;  /* 0x00000016161e7228 */ /* 0x000fcc0000000000 */
[----:B------:R-:W-:Y:S01]  /*9780*/  DADD R28, R28, -UR10 ;  /* 0x8000000a1c1c7e29 */ /* 0x000fe20008000000 */
[----:B------:R-:W-:Y:S01]  /*9790*/  UMOV UR10, 0x80000000 ;  /* 0x80000000000a7882 */ /* 0x000fe20000000000 */
[----:B------:R-:W-:Y:S01]  /*97a0*/  DFMA R34, R22, R22, -R30 ;  /* 0x000000161622722b */ /* 0x000fe2000000081e */
[----:B------:R-:W-:-:S07]  /*97b0*/  UMOV UR11, 0x43300000 ;  /* 0x43300000000b7882 */ /* 0x000fce0000000000 */
[C---:B------:R-:W-:Y:S02]  /*97c0*/  DFMA R32, R22.reuse, R32, R34 ;  /* 0x000000201620722b */ /* 0x040fe40000000022 */
[----:B------:R-:W-:-:S08]  /*97d0*/  DMUL R34, R22, R30 ;  /* 0x0000001e16227228 */ /* 0x000fd00000000000 */
[----:B------:R-:W-:-:S08]  /*97e0*/  DFMA R36, R22, R30, -R34 ;  /* 0x0000001e1624722b */ /* 0x000fd00000000822 */
[----:B------:R-:W-:Y:S02]  /*97f0*/  DFMA R36, R26, R30, R36 ;  /* 0x0000001e1a24722b */ /* 0x000fe40000000024 */
[----:B------:R-:W-:-:S06]  /*9800*/  DADD R30, R24, R28 ;  /* 0x00000000181e7229 */ /* 0x000fcc000000001c */
[----:B------:R-:W-:Y:S02]  /*9810*/  DFMA R32, R22, R32, R36 ;  /* 0x000000201620722b */ /* 0x000fe40000000024 */
[----:B------:R-:W-:-:S08]  /*9820*/  DADD R36, R24, -R30 ;  /* 0x0000000018247229 */ /* 0x000fd0000000081e */
[----:B------:R-:W-:Y:S02]  /*9830*/  DADD R36, R28, R36 ;  /* 0x000000001c247229 */ /* 0x000fe40000000024 */
[----:B------:R-:W-:-:S08]  /*9840*/  DMUL R28, R30, R34 ;  /* 0x000000221e1c7228 */ /* 0x000fd00000000000 */
[----:B------:R-:W-:-:S08]  /*9850*/  DFMA R24, R30, R34, -R28 ;  /* 0x000000221e18722b */ /* 0x000fd0000000081c */
[----:B------:R-:W-:-:S08]  /*9860*/  DFMA R24, R30, R32, R24 ;  /* 0x000000201e18722b */ /* 0x000fd00000000018 */
[----:B------:R-:W-:-:S08]  /*9870*/  DFMA R36, R36, R34, R24 ;  /* 0x000000222424722b */ /* 0x000fd00000000018 */
[----:B------:R-:W-:-:S08]  /*9880*/  DADD R30, R28, R36 ;  /* 0x000000001c1e7229 */ /* 0x000fd00000000024 */
[--C-:B------:R-:W-:Y:S02]  /*9890*/  DADD R24, R22, R30.reuse ;  /* 0x0000000016187229 */ /* 0x100fe4000000001e */
[----:B------:R-:W-:-:S06]  /*98a0*/  DADD R28, R28, -R30 ;  /* 0x000000001c1c7229 */ /* 0x000fcc000000081e */
[----:B------:R-:W-:Y:S02]  /*98b0*/  DADD R22, R22, -R24 ;  /* 0x0000000016167229 */ /* 0x000fe40000000818 */
[----:B------:R-:W-:-:S06]  /*98c0*/  DADD R28, R36, R28 ;  /* 0x00000000241c7229 */ /* 0x000fcc000000001c */
[----:B------:R-:W-:-:S08]  /*98d0*/  DADD R22, R30, R22 ;  /* 0x000000001e167229 */ /* 0x000fd00000000016 */
[----:B------:R-:W-:Y:S01]  /*98e0*/  DADD R28, R28, R22 ;  /* 0x000000001c1c7229 */ /* 0x000fe20000000016 */
[C---:B------:R-:W-:Y:S01]  /*98f0*/  IADD3 R22, PT, PT, R41.reuse, -0x3ff, RZ ;  /* 0xfffffc0129167810 */ /* 0x040fe20007ffe0ff */
[----:B------:R-:W-:Y:S01]  /*9900*/  IMAD.MOV.U32 R23, RZ, RZ, 0x43300000 ;  /* 0x43300000ff177424 */ /* 0x000fe200078e00ff */
[----:B------:R-:W-:-:S05]  /*9910*/  @P4 IADD3 R22, PT, PT, R41, -0x3fe, RZ ;  /* 0xfffffc0229164810 */ /* 0x000fca0007ffe0ff */
[----:B------:R-:W-:Y:S01]  /*9920*/  DADD R26, R26, R28 ;  /* 0x000000001a1a7229 */ /* 0x000fe2000000001c */
[----:B------:R-:W-:-:S06]  /*9930*/  LOP3.LUT R22, R22, 0x80000000, RZ, 0x3c, !PT ;  /* 0x8000000016167812 */ /* 0x000fcc00078e3cff */
[----:B------:R-:W-:Y:S01]  /*9940*/  DADD R28, R22, -UR10 ;  /* 0x8000000a161c7e29 */ /* 0x000fe20008000000 */
[----:B------:R-:W-:Y:S01]  /*9950*/  UMOV UR10, 0xfefa39ef ;  /* 0xfefa39ef000a7882 */ /* 0x000fe20000000000 */
[----:B------:R-:W-:Y:S01]  /*9960*/  DADD R30, R24, R26 ;  /* 0x00000000181e7229 */ /* 0x000fe2000000001a */
[----:B------:R-:W-:-:S07]  /*9970*/  UMOV UR11, 0x3fe62e42 ;  /* 0x3fe62e42000b7882 */ /* 0x000fce0000000000 */
[--C-:B------:R-:W-:Y:S02]  /*9980*/  DFMA R22, R28, UR10, R30.reuse ;  /* 0x0000000a1c167c2b */ /* 0x100fe4000800001e */
[----:B------:R-:W-:-:S06]  /*9990*/  DADD R32, R24, -R30 ;  /* 0x0000000018207229 */ /* 0x000fcc000000081e */
[----:B------:R-:W-:Y:S02]  /*99a0*/  DFMA R24, R28, -UR10, R22 ;  /* 0x8000000a1c187c2b */ /* 0x000fe40008000016 */
[----:B------:R-:W-:-:S06]  /*99b0*/  DADD R32, R26, R32 ;  /* 0x000000001a207229 */ /* 0x000fcc0000000020 */
[----:B------:R-:W-:-:S08]  /*99c0*/  DADD R24, -R30, R24 ;  /* 0x000000001e187229 */ /* 0x000fd00000000118 */
[----:B------:R-:W-:-:S08]  /*99d0*/  DADD R24, R32, -R24 ;  /* 0x0000000020187229 */ /* 0x000fd00000000818 */
[----:B------:R-:W-:-:S08]  /*99e0*/  DFMA R26, R28, UR12, R24 ;  /* 0x0000000c1c1a7c2b */ /* 0x000fd00008000018 */
[----:B------:R-:W-:-:S08]  /*99f0*/  DADD R24, R22, R26 ;  /* 0x0000000016187229 */ /* 0x000fd0000000001a */
[----:B------:R-:W-:Y:S02]  /*9a00*/  DADD R22, R22, -R24 ;  /* 0x0000000016167229 */ /* 0x000fe40000000818 */
[----:B------:R-:W-:-:S06]  /*9a10*/  DMUL R28, R24, 2 ;  /* 0x40000000181c7828 */ /* 0x000fcc0000000000 */
[----:B------:R-:W-:Y:S02]  /*9a20*/  DADD R26, R26, R22 ;  /* 0x000000001a1a7229 */ /* 0x000fe40000000016 */
[----:B------:R-:W-:Y:S01]  /*9a30*/  DFMA R24, R24, 2, -R28 ;  /* 0x400000001818782b */ /* 0x000fe2000000081c */
[----:B------:R-:W-:Y:S01]  /*9a40*/  HFMA2 R23, -RZ, RZ, 1.9912109375, 0.00128841400146484375 ;  /* 0x3ff71547ff177431 */ /* 0x000fe200000001ff */
[----:B------:R-:W-:-:S06]  /*9a50*/  MOV R22, 0x652b82fe ;  /* 0x652b82fe00167802 */ /* 0x000fcc0000000f00 */
[----:B------:R-:W-:-:S08]  /*9a60*/  DFMA R26, R26, 2, R24 ;  /* 0x400000001a1a782b */ /* 0x000fd00000000018 */
[----:B------:R-:W-:-:S08]  /*9a70*/  DADD R30, R28, R26 ;  /* 0x000000001c1e7229 */ /* 0x000fd0000000001a */
[----:B------:R-:W-:Y:S02]  /*9a80*/  DFMA R22, R30, R22, 6.75539944105574400000e+15 ;  /* 0x433800001e16742b */ /* 0x000fe40000000016 */
[----:B------:R-:W-:Y:S01]  /*9a90*/  FSETP.GEU.AND P3, PT, |R31|, 4.1917929649353027344, PT ;  /* 0x4086232b1f00780b */ /* 0x000fe20003f6e200 */
[----:B------:R-:W-:-:S05]  /*9aa0*/  DADD R28, R28, -R30 ;  /* 0x000000001c1c7229 */ /* 0x000fca000000081e */
[----:B------:R-:W-:-:S03]  /*9ab0*/  DADD R24, R22, -6.75539944105574400000e+15 ;  /* 0xc338000016187429 */ /* 0x000fc60000000000 */
[----:B------:R-:W-:-:S05]  /*9ac0*/  DADD R26, R26, R28 ;  /* 0x000000001a1a7229 */ /* 0x000fca000000001c */
[----:B------:R-:W-:Y:S01]  /*9ad0*/  DFMA R32, R24, -UR10, R30 ;  /* 0x8000000a18207c2b */ /* 0x000fe2000800001e */
[----:B------:R-:W-:Y:S01]  /*9ae0*/  UMOV UR10, 0x3b39803f ;  /* 0x3b39803f000a7882 */ /* 0x000fe20000000000 */
[----:B------:R-:W-:-:S06]  /*9af0*/  UMOV UR11, 0x3c7abc9e ;  /* 0x3c7abc9e000b7882 */ /* 0x000fcc0000000000 */
[----:B------:R-:W-:Y:S01]  /*9b00*/  DFMA R32, R24, -UR10, R32 ;  /* 0x8000000a18207c2b */ /* 0x000fe20008000020 */
[----:B------:R-:W-:Y:S01]  /*9b10*/  UMOV UR10, 0x69ce2bdf ;  /* 0x69ce2bdf000a7882 */ /* 0x000fe20000000000 */
[----:B------:R-:W-:Y:S01]  /*9b20*/  MOV R24, 0xfca213ea ;  /* 0xfca213ea00187802 */ /* 0x000fe20000000f00 */
[----:B------:R-:W-:Y:S01]  /*9b30*/  IMAD.MOV.U32 R25, RZ, RZ, 0x3e928af3 ;  /* 0x3e928af3ff197424 */ /* 0x000fe200078e00ff */
[----:B------:R-:W-:-:S05]  /*9b40*/  UMOV UR11, 0x3e5ade15 ;  /* 0x3e5ade15000b7882 */ /* 0x000fca0000000000 */
[----:B------:R-:W-:Y:S01]  /*9b50*/  DFMA R24, R32, UR10, R24 ;  /* 0x0000000a20187c2b */ /* 0x000fe20008000018 */
[----:B------:R-:W-:Y:S01]  /*9b60*/  UMOV UR10, 0x62401315 ;  /* 0x62401315000a7882 */ /* 0x000fe20000000000 */
[----:B------:R-:W-:-:S06]  /*9b70*/  UMOV UR11, 0x3ec71dee ;  /* 0x3ec71dee000b7882 */ /* 0x000fcc0000000000 */
[----:B------:R-:W-:Y:S01]  /*9b80*/  DFMA R24, R32, R24, UR10 ;  /* 0x0000000a20187e2b */ /* 0x000fe20008000018 */
        /* <DEDUP_REMOVED lines=20> */
[----:B------:R-:W-:-:S08]  /*9cd0*/  DFMA R24, R32, R24, UR10 ;  /* 0x0000000a20187e2b */ /* 0x000fd00008000018 */
[----:B------:R-:W-:-:S08]  /*9ce0*/  DFMA R24, R32, R24, 1 ;  /* 0x3ff000002018742b */ /* 0x000fd00000000018 */
[----:B------:R-:W-:-:S10]  /*9cf0*/  DFMA R24, R32, R24, 1 ;  /* 0x3ff000002018742b */ /* 0x000fd40000000018 */
[----:B------:R-:W-:Y:S02]  /*9d00*/  LEA R29, R22, R25, 0x14 ;  /* 0x00000019161d7211 */ /* 0x000fe400078ea0ff */
[----:B------:R-:W-:Y:S01]  /*9d10*/  MOV R28, R24 ;  /* 0x00000018001c7202 */ /* 0x000fe20000000f00 */
[----:B------:R-:W-:Y:S06]  /*9d20*/  @!P3 BRA `(.L_x_228) ;  /* 0x000000000030b947 */ /* 0x000fec0003800000 */
[----:B------:R-:W-:Y:S01]  /*9d30*/  FSETP.GEU.AND P4, PT, |R31|, 4.2275390625, PT ;  /* 0x408748001f00780b */ /* 0x000fe20003f8e200 */
[C---:B------:R-:W-:Y:S02]  /*9d40*/  DADD R28, R30.reuse, +INF ;  /* 0x7ff000001e1c7429 */ /* 0x040fe40000000000 */
[----:B------:R-:W-:-:S08]  /*9d50*/  DSETP.GEU.AND P3, PT, R30, RZ, PT ;  /* 0x000000ff1e00722a */ /* 0x000fd00003f6e000 */
[----:B------:R-:W-:Y:S02]  /*9d60*/  FSEL R28, R28, RZ, P3 ;  /* 0x000000ff1c1c7208 */ /* 0x000fe40001800000 */
[----:B------:R-:W-:Y:S02]  /*9d70*/  @!P4 LEA.HI R23, R22, R22, RZ, 0x1 ;  /* 0x000000161617c211 */ /* 0x000fe400078f08ff */
[----:B------:R-:W-:Y:S02]  /*9d80*/  FSEL R29, R29, RZ, P3 ;  /* 0x000000ff1d1d7208 */ /* 0x000fe40001800000 */
[----:B------:R-:W-:-:S04]  /*9d90*/  @!P4 SHF.R.S32.HI R23, RZ, 0x1, R23 ;  /* 0x00000001ff17c819 */ /* 0x000fc80000011417 */
[----:B------:R-:W-:Y:S01]  /*9da0*/  @!P4 IADD3 R22, PT, PT, R22, -R23, RZ ;  /* 0x800000171616c210 */ /* 0x000fe20007ffe0ff */
[----:B------:R-:W-:-:S03]  /*9db0*/  @!P4 IMAD R25, R23, 0x100000, R25 ;  /* 0x001000001719c824 */ /* 0x000fc600078e0219 */
[----:B------:R-:W-:Y:S02]  /*9dc0*/  @!P4 LEA R23, R22, 0x3ff00000, 0x14 ;  /* 0x3ff000001617c811 */ /* 0x000fe400078ea0ff */
[----:B------:R-:W-:-:S06]  /*9dd0*/  @!P4 MOV R22, RZ ;  /* 0x000000ff0016c202 */ /* 0x000fcc0000000f00 */
[----:B------:R-:W-:-:S11]  /*9de0*/  @!P4 DMUL R28, R24, R22 ;  /* 0x00000016181cc228 */ /* 0x000fd60000000000 */
.L_x_228:
[----:B------:R-:W-:Y:S01]  /*9df0*/  DFMA R26, R26, R28, R28 ;  /* 0x0000001c1a1a722b */ /* 0x000fe2000000001c */
[----:B------:R-:W-:Y:S01]  /*9e00*/  MOV R24, R42 ;  /* 0x0000002a00187202 */ /* 0x000fe20000000f00 */
[----:B------:R-:W-:Y:S01]  /*9e10*/  DSETP.NEU.AND P3, PT, |R28|, +INF , PT ;  /* 0x7ff000001c00742a */ /* 0x000fe20003f6d200 */
[----:B------:R-:W-:-:S07]  /*9e20*/  MOV R25, 0x0 ;  /* 0x0000000000197802 */ /* 0x000fce0000000f00 */
[----:B------:R-:W-:Y:S02]  /*9e30*/  FSEL R23, R28, R26, !P3 ;  /* 0x0000001a1c177208 */ /* 0x000fe40005800000 */
[----:B------:R-:W-:Y:S01]  /*9e40*/  FSEL R22, R29, R27, !P3 ;  /* 0x0000001b1d167208 */ /* 0x000fe20005800000 */
[----:B------:R-:W-:Y:S06]  /*9e50*/  RET.REL.NODEC R24 `(_Z10start_compPfS_iiiifffS_) ;  /* 0xffffff6018687950 */ /* 0x000fec0003c3ffff */
.L_x_229:
[----:B------:R-:W-:-:S00]  /*9e60*/  BRA `(.L_x_229) ;  /* 0xfffffffc00fc7947 */ /* 0x000fc0000383ffff */
[----:B------:R-:W-:-:S00]  /*9e70*/  NOP ;  /* 0x0000000000007918 */ /* 0x000fc00000000000 */
        /* <DEDUP_REMOVED lines=8> */
.L_x_233:


//--------------------- .nv.shared.reserved.0     --------------------------
	.section	.nv.shared.reserved.0,"aw",@nobits
	.weak		__nv_reservedSMEM_offset_0_alias
	.size		__nv_reservedSMEM_offset_0_alias, 0, 64
	.other		__nv_reservedSMEM_offset_0_alias,@"STO_CUDA_RESERVED_SHARED STV_DEFAULT"
__nv_reservedSMEM_offset_0_alias:
	.zero		0
	.zero		64


//--------------------- .nv.constant0._Z10start_compPfS_iiiifffS_ --------------------------
	.section	.nv.constant0._Z10start_compPfS_iiiifffS_,"a",@progbits
	.sectionflags	@""
	.align	4
.nv.constant0._Z10start_compPfS_iiiifffS_:
	.zero		952


//--------------------- SYMBOLS --------------------------

	.type		.nv.reservedSmem.offset0,@object
	.size		.nv.reservedSmem.offset0,0x4
